//
// Generated by NVIDIA NVVM Compiler
//
// Compiler Build ID: CL-36424714
// Cuda compilation tools, release 13.0, V13.0.88
// Based on NVVM 20.0.0
//

.version 9.0
.target sm_100
.address_size 64

	// .globl	_Z16llg_quat_apply_2iPdS_S_S_S_S_S_ddPKddS1_
.func  (.param .align 16 .b8 func_retval0[16]) __internal_trig_reduction_slowpathd
(
	.param .b64 __internal_trig_reduction_slowpathd_param_0
)
;
.global .align 8 .b8 __cudart_i2opi_d[144] = {8, 93, 141, 31, 177, 95, 251, 107, 234, 146, 82, 138, 247, 57, 7, 61, 123, 241, 229, 235, 199, 186, 39, 117, 45, 234, 95, 158, 102, 63, 70, 79, 183, 9, 203, 39, 207, 126, 54, 109, 31, 109, 10, 90, 139, 17, 47, 239, 15, 152, 5, 222, 255, 151, 248, 31, 59, 40, 249, 189, 139, 95, 132, 156, 244, 57, 83, 131, 57, 214, 145, 57, 65, 126, 95, 180, 38, 112, 156, 233, 132, 68, 187, 46, 245, 53, 130, 232, 62, 167, 41, 177, 28, 235, 29, 254, 28, 146, 209, 9, 234, 46, 73, 6, 224, 210, 77, 66, 58, 110, 36, 183, 97, 197, 187, 222, 171, 99, 81, 254, 65, 144, 67, 60, 153, 149, 98, 219, 192, 221, 52, 245, 209, 87, 39, 252, 41, 21, 68, 78, 110, 131, 249, 162};

.visible .entry _Z16llg_quat_apply_2iPdS_S_S_S_S_S_ddPKddS1_(
	.param .u32 _Z16llg_quat_apply_2iPdS_S_S_S_S_S_ddPKddS1__param_0,
	.param .u64 .ptr .align 1 _Z16llg_quat_apply_2iPdS_S_S_S_S_S_ddPKddS1__param_1,
	.param .u64 .ptr .align 1 _Z16llg_quat_apply_2iPdS_S_S_S_S_S_ddPKddS1__param_2,
	.param .u64 .ptr .align 1 _Z16llg_quat_apply_2iPdS_S_S_S_S_S_ddPKddS1__param_3,
	.param .u64 .ptr .align 1 _Z16llg_quat_apply_2iPdS_S_S_S_S_S_ddPKddS1__param_4,
	.param .u64 .ptr .align 1 _Z16llg_quat_apply_2iPdS_S_S_S_S_S_ddPKddS1__param_5,
	.param .u64 .ptr .align 1 _Z16llg_quat_apply_2iPdS_S_S_S_S_S_ddPKddS1__param_6,
	.param .u64 .ptr .align 1 _Z16llg_quat_apply_2iPdS_S_S_S_S_S_ddPKddS1__param_7,
	.param .f64 _Z16llg_quat_apply_2iPdS_S_S_S_S_S_ddPKddS1__param_8,
	.param .f64 _Z16llg_quat_apply_2iPdS_S_S_S_S_S_ddPKddS1__param_9,
	.param .u64 .ptr .align 1 _Z16llg_quat_apply_2iPdS_S_S_S_S_S_ddPKddS1__param_10,
	.param .f64 _Z16llg_quat_apply_2iPdS_S_S_S_S_S_ddPKddS1__param_11,
	.param .u64 .ptr .align 1 _Z16llg_quat_apply_2iPdS_S_S_S_S_S_ddPKddS1__param_12
)
{
	.reg .pred 	%p<10>;
	.reg .b32 	%r<23>;
	.reg .b64 	%rd<40>;
	.reg .b64 	%fd<117>;

	ld.param.u32 	%r5, [_Z16llg_quat_apply_2iPdS_S_S_S_S_S_ddPKddS1__param_0];
	ld.param.u64 	%rd3, [_Z16llg_quat_apply_2iPdS_S_S_S_S_S_ddPKddS1__param_1];
	ld.param.u64 	%rd4, [_Z16llg_quat_apply_2iPdS_S_S_S_S_S_ddPKddS1__param_2];
	ld.param.u64 	%rd9, [_Z16llg_quat_apply_2iPdS_S_S_S_S_S_ddPKddS1__param_7];
	ld.param.f64 	%fd22, [_Z16llg_quat_apply_2iPdS_S_S_S_S_S_ddPKddS1__param_8];
	ld.param.f64 	%fd23, [_Z16llg_quat_apply_2iPdS_S_S_S_S_S_ddPKddS1__param_9];
	ld.param.u64 	%rd10, [_Z16llg_quat_apply_2iPdS_S_S_S_S_S_ddPKddS1__param_10];
	ld.param.f64 	%fd24, [_Z16llg_quat_apply_2iPdS_S_S_S_S_S_ddPKddS1__param_11];
	ld.param.u64 	%rd11, [_Z16llg_quat_apply_2iPdS_S_S_S_S_S_ddPKddS1__param_12];
	cvta.to.global.u64 	%rd1, %rd10;
	cvta.to.global.u64 	%rd2, %rd11;
	mov.u32 	%r6, %ntid.x;
	mov.u32 	%r7, %ctaid.x;
	mov.u32 	%r8, %tid.x;
	mad.lo.s32 	%r1, %r6, %r7, %r8;
	setp.ge.s32 	%p1, %r1, %r5;
	@%p1 bra 	$L__BB0_16;
	cvta.to.global.u64 	%rd12, %rd9;
	mul.wide.s32 	%rd13, %r1, 8;
	add.s64 	%rd14, %rd12, %rd13;
	ld.global.f64 	%fd1, [%rd14];
	setp.eq.f64 	%p2, %fd1, 0d0000000000000000;
	@%p2 bra 	$L__BB0_16;
	ld.param.u64 	%rd36, [_Z16llg_quat_apply_2iPdS_S_S_S_S_S_ddPKddS1__param_3];
	cvta.to.global.u64 	%rd15, %rd3;
	add.s64 	%rd17, %rd15, %rd13;
	ld.global.f64 	%fd2, [%rd17];
	cvta.to.global.u64 	%rd18, %rd4;
	add.s64 	%rd19, %rd18, %rd13;
	ld.global.f64 	%fd3, [%rd19];
	cvta.to.global.u64 	%rd20, %rd36;
	add.s64 	%rd21, %rd20, %rd13;
	ld.global.f64 	%fd4, [%rd21];
	setp.eq.s64 	%p3, %rd10, 0;
	@%p3 bra 	$L__BB0_6;
	setp.eq.s64 	%p4, %rd11, 0;
	@%p4 bra 	$L__BB0_5;
	add.s64 	%rd23, %rd2, %rd13;
	ld.global.f64 	%fd25, [%rd23];
	mul.f64 	%fd26, %fd25, 0d3FE0000000000000;
	mul.f64 	%fd27, %fd22, %fd26;
	add.s64 	%rd24, %rd1, %rd13;
	ld.global.f64 	%fd28, [%rd24];
	fma.rn.f64 	%fd29, %fd28, %fd28, 0d3FF0000000000000;
	div.rn.f64 	%fd113, %fd27, %fd29;
	bra.uni 	$L__BB0_9;
$L__BB0_5:
	mul.f64 	%fd30, %fd24, 0d3FE0000000000000;
	mul.f64 	%fd31, %fd22, %fd30;
	add.s64 	%rd26, %rd1, %rd13;
	ld.global.f64 	%fd32, [%rd26];
	fma.rn.f64 	%fd33, %fd32, %fd32, 0d3FF0000000000000;
	div.rn.f64 	%fd113, %fd31, %fd33;
	bra.uni 	$L__BB0_9;
$L__BB0_6:
	setp.eq.s64 	%p5, %rd11, 0;
	@%p5 bra 	$L__BB0_8;
	add.s64 	%rd28, %rd2, %rd13;
	ld.global.f64 	%fd34, [%rd28];
	mul.f64 	%fd35, %fd34, 0d3FE0000000000000;
	mul.f64 	%fd36, %fd22, %fd35;
	fma.rn.f64 	%fd37, %fd23, %fd23, 0d3FF0000000000000;
	div.rn.f64 	%fd113, %fd36, %fd37;
	bra.uni 	$L__BB0_9;
$L__BB0_8:
	mul.f64 	%fd38, %fd24, 0d3FE0000000000000;
	mul.f64 	%fd39, %fd22, %fd38;
	fma.rn.f64 	%fd40, %fd23, %fd23, 0d3FF0000000000000;
	div.rn.f64 	%fd113, %fd39, %fd40;
$L__BB0_9:
	mul.f64 	%fd10, %fd113, %fd1;
	abs.f64 	%fd11, %fd10;
	setp.neu.f64 	%p6, %fd11, 0d7FF0000000000000;
	@%p6 bra 	$L__BB0_11;
	mov.f64 	%fd46, 0d0000000000000000;
	mul.rn.f64 	%fd114, %fd10, %fd46;
	mov.b32 	%r22, 0;
	bra.uni 	$L__BB0_13;
$L__BB0_11:
	mul.f64 	%fd41, %fd10, 0d3FE45F306DC9C883;
	cvt.rni.s32.f64 	%r22, %fd41;
	cvt.rn.f64.s32 	%fd42, %r22;
	fma.rn.f64 	%fd43, %fd42, 0dBFF921FB54442D18, %fd10;
	fma.rn.f64 	%fd44, %fd42, 0dBC91A62633145C00, %fd43;
	fma.rn.f64 	%fd114, %fd42, 0dB97B839A252049C0, %fd44;
	setp.ltu.f64 	%p7, %fd11, 0d41E0000000000000;
	@%p7 bra 	$L__BB0_13;
	{ // callseq 0, 0
	.param .b64 param0;
	st.param.f64 	[param0], %fd10;
	.param .align 16 .b8 retval0[16];
	call.uni (retval0), 
	__internal_trig_reduction_slowpathd, 
	(
	param0
	);
	ld.param.f64 	%fd114, [retval0];
	ld.param.b32 	%r22, [retval0+8];
	} // callseq 0
$L__BB0_13:
	mul.rn.f64 	%fd47, %fd114, %fd114;
	fma.rn.f64 	%fd48, %fd47, 0dBDA8FF8320FD8164, 0d3E21EEA7C1EF8528;
	fma.rn.f64 	%fd49, %fd48, %fd47, 0dBE927E4F8E06E6D9;
	fma.rn.f64 	%fd50, %fd49, %fd47, 0d3EFA01A019DDBCE9;
	fma.rn.f64 	%fd51, %fd50, %fd47, 0dBF56C16C16C15D47;
	fma.rn.f64 	%fd52, %fd51, %fd47, 0d3FA5555555555551;
	fma.rn.f64 	%fd53, %fd52, %fd47, 0dBFE0000000000000;
	fma.rn.f64 	%fd54, %fd53, %fd47, 0d3FF0000000000000;
	fma.rn.f64 	%fd55, %fd47, 0d3DE5DB65F9785EBA, 0dBE5AE5F12CB0D246;
	fma.rn.f64 	%fd56, %fd55, %fd47, 0d3EC71DE369ACE392;
	fma.rn.f64 	%fd57, %fd56, %fd47, 0dBF2A01A019DB62A1;
	fma.rn.f64 	%fd58, %fd57, %fd47, 0d3F81111111110818;
	fma.rn.f64 	%fd59, %fd58, %fd47, 0dBFC5555555555554;
	fma.rn.f64 	%fd60, %fd59, %fd47, 0d0000000000000000;
	fma.rn.f64 	%fd61, %fd60, %fd114, %fd114;
	and.b32  	%r11, %r22, 1;
	setp.eq.b32 	%p8, %r11, 1;
	{
	.reg .b32 %temp; 
	mov.b64 	{%temp, %r12}, %fd61;
	}
	{
	.reg .b32 %temp; 
	mov.b64 	{%r13, %temp}, %fd61;
	}
	xor.b32  	%r14, %r12, -2147483648;
	mov.b64 	%fd62, {%r13, %r14};
	selp.f64 	%fd115, %fd54, %fd61, %p8;
	selp.f64 	%fd116, %fd62, %fd54, %p8;
	and.b32  	%r15, %r22, 2;
	setp.eq.s32 	%p9, %r15, 0;
	@%p9 bra 	$L__BB0_15;
	{
	.reg .b32 %temp; 
	mov.b64 	{%temp, %r16}, %fd115;
	}
	{
	.reg .b32 %temp; 
	mov.b64 	{%r17, %temp}, %fd115;
	}
	xor.b32  	%r18, %r16, -2147483648;
	mov.b64 	%fd115, {%r17, %r18};
	{
	.reg .b32 %temp; 
	mov.b64 	{%temp, %r19}, %fd116;
	}
	{
	.reg .b32 %temp; 
	mov.b64 	{%r20, %temp}, %fd116;
	}
	xor.b32  	%r21, %r19, -2147483648;
	mov.b64 	%fd116, {%r20, %r21};
$L__BB0_15:
	ld.param.u64 	%rd39, [_Z16llg_quat_apply_2iPdS_S_S_S_S_S_ddPKddS1__param_6];
	ld.param.u64 	%rd38, [_Z16llg_quat_apply_2iPdS_S_S_S_S_S_ddPKddS1__param_5];
	ld.param.u64 	%rd37, [_Z16llg_quat_apply_2iPdS_S_S_S_S_S_ddPKddS1__param_4];
	rcp.rn.f64 	%fd63, %fd1;
	cvta.to.global.u64 	%rd29, %rd37;
	add.s64 	%rd31, %rd29, %rd13;
	ld.global.f64 	%fd64, [%rd31];
	mul.f64 	%fd65, %fd115, %fd64;
	mul.f64 	%fd66, %fd63, %fd65;
	cvta.to.global.u64 	%rd32, %rd38;
	add.s64 	%rd33, %rd32, %rd13;
	ld.global.f64 	%fd67, [%rd33];
	mul.f64 	%fd68, %fd115, %fd67;
	mul.f64 	%fd69, %fd63, %fd68;
	cvta.to.global.u64 	%rd34, %rd39;
	add.s64 	%rd35, %rd34, %rd13;
	ld.global.f64 	%fd70, [%rd35];
	mul.f64 	%fd71, %fd115, %fd70;
	mul.f64 	%fd72, %fd63, %fd71;
	mul.f64 	%fd73, %fd116, 0d0000000000000000;
	mul.f64 	%fd74, %fd2, %fd66;
	sub.f64 	%fd75, %fd73, %fd74;
	mul.f64 	%fd76, %fd3, %fd69;
	sub.f64 	%fd77, %fd75, %fd76;
	mul.f64 	%fd78, %fd4, %fd72;
	sub.f64 	%fd79, %fd77, %fd78;
	mul.f64 	%fd80, %fd66, 0d0000000000000000;
	fma.rn.f64 	%fd81, %fd2, %fd116, %fd80;
	fma.rn.f64 	%fd82, %fd4, %fd69, %fd81;
	mul.f64 	%fd83, %fd3, %fd72;
	sub.f64 	%fd84, %fd82, %fd83;
	mul.f64 	%fd85, %fd69, 0d0000000000000000;
	fma.rn.f64 	%fd86, %fd3, %fd116, %fd85;
	fma.rn.f64 	%fd87, %fd2, %fd72, %fd86;
	mul.f64 	%fd88, %fd4, %fd66;
	sub.f64 	%fd89, %fd87, %fd88;
	mul.f64 	%fd90, %fd72, 0d0000000000000000;
	fma.rn.f64 	%fd91, %fd4, %fd116, %fd90;
	fma.rn.f64 	%fd92, %fd3, %fd66, %fd91;
	mul.f64 	%fd93, %fd2, %fd69;
	sub.f64 	%fd94, %fd92, %fd93;
	mul.f64 	%fd95, %fd116, %fd84;
	mul.f64 	%fd96, %fd66, %fd79;
	sub.f64 	%fd97, %fd95, %fd96;
	mul.f64 	%fd98, %fd72, %fd89;
	sub.f64 	%fd99, %fd97, %fd98;
	fma.rn.f64 	%fd100, %fd69, %fd94, %fd99;
	mul.f64 	%fd101, %fd116, %fd89;
	mul.f64 	%fd102, %fd69, %fd79;
	sub.f64 	%fd103, %fd101, %fd102;
	mul.f64 	%fd104, %fd66, %fd94;
	sub.f64 	%fd105, %fd103, %fd104;
	fma.rn.f64 	%fd106, %fd72, %fd84, %fd105;
	mul.f64 	%fd107, %fd116, %fd94;
	mul.f64 	%fd108, %fd72, %fd79;
	sub.f64 	%fd109, %fd107, %fd108;
	mul.f64 	%fd110, %fd69, %fd84;
	sub.f64 	%fd111, %fd109, %fd110;
	fma.rn.f64 	%fd112, %fd66, %fd89, %fd111;
	st.global.f64 	[%rd31], %fd100;
	st.global.f64 	[%rd33], %fd106;
	st.global.f64 	[%rd35], %fd112;
$L__BB0_16:
	ret;

}
	// .globl	_Z16llg_quat_apply_3iPdS_S_S_S_S_S_S_S_S_S_S_
.visible .entry _Z16llg_quat_apply_3iPdS_S_S_S_S_S_S_S_S_S_S_(
	.param .u32 _Z16llg_quat_apply_3iPdS_S_S_S_S_S_S_S_S_S_S__param_0,
	.param .u64 .ptr .align 1 _Z16llg_quat_apply_3iPdS_S_S_S_S_S_S_S_S_S_S__param_1,
	.param .u64 .ptr .align 1 _Z16llg_quat_apply_3iPdS_S_S_S_S_S_S_S_S_S_S__param_2,
	.param .u64 .ptr .align 1 _Z16llg_quat_apply_3iPdS_S_S_S_S_S_S_S_S_S_S__param_3,
	.param .u64 .ptr .align 1 _Z16llg_quat_apply_3iPdS_S_S_S_S_S_S_S_S_S_S__param_4,
	.param .u64 .ptr .align 1 _Z16llg_quat_apply_3iPdS_S_S_S_S_S_S_S_S_S_S__param_5,
	.param .u64 .ptr .align 1 _Z16llg_quat_apply_3iPdS_S_S_S_S_S_S_S_S_S_S__param_6,
	.param .u64 .ptr .align 1 _Z16llg_quat_apply_3iPdS_S_S_S_S_S_S_S_S_S_S__param_7,
	.param .u64 .ptr .align 1 _Z16llg_quat_apply_3iPdS_S_S_S_S_S_S_S_S_S_S__param_8,
	.param .u64 .ptr .align 1 _Z16llg_quat_apply_3iPdS_S_S_S_S_S_S_S_S_S_S__param_9,
	.param .u64 .ptr .align 1 _Z16llg_quat_apply_3iPdS_S_S_S_S_S_S_S_S_S_S__param_10,
	.param .u64 .ptr .align 1 _Z16llg_quat_apply_3iPdS_S_S_S_S_S_S_S_S_S_S__param_11,
	.param .u64 .ptr .align 1 _Z16llg_quat_apply_3iPdS_S_S_S_S_S_S_S_S_S_S__param_12
)
{
	.reg .pred 	%p<4>;
	.reg .b32 	%r<6>;
	.reg .b64 	%rd<51>;
	.reg .b64 	%fd<18>;

	ld.param.u32 	%r2, [_Z16llg_quat_apply_3iPdS_S_S_S_S_S_S_S_S_S_S__param_0];
	ld.param.u64 	%rd12, [_Z16llg_quat_apply_3iPdS_S_S_S_S_S_S_S_S_S_S__param_4];
	ld.param.u64 	%rd15, [_Z16llg_quat_apply_3iPdS_S_S_S_S_S_S_S_S_S_S__param_5];
	ld.param.u64 	%rd16, [_Z16llg_quat_apply_3iPdS_S_S_S_S_S_S_S_S_S_S__param_6];
	ld.param.u64 	%rd17, [_Z16llg_quat_apply_3iPdS_S_S_S_S_S_S_S_S_S_S__param_7];
	ld.param.u64 	%rd13, [_Z16llg_quat_apply_3iPdS_S_S_S_S_S_S_S_S_S_S__param_8];
	ld.param.u64 	%rd18, [_Z16llg_quat_apply_3iPdS_S_S_S_S_S_S_S_S_S_S__param_9];
	ld.param.u64 	%rd19, [_Z16llg_quat_apply_3iPdS_S_S_S_S_S_S_S_S_S_S__param_10];
	ld.param.u64 	%rd20, [_Z16llg_quat_apply_3iPdS_S_S_S_S_S_S_S_S_S_S__param_11];
	cvta.to.global.u64 	%rd1, %rd20;
	cvta.to.global.u64 	%rd2, %rd17;
	cvta.to.global.u64 	%rd3, %rd19;
	cvta.to.global.u64 	%rd4, %rd16;
	cvta.to.global.u64 	%rd5, %rd18;
	cvta.to.global.u64 	%rd6, %rd15;
	mov.u32 	%r3, %ntid.x;
	mov.u32 	%r4, %ctaid.x;
	mov.u32 	%r5, %tid.x;
	mad.lo.s32 	%r1, %r3, %r4, %r5;
	setp.ge.s32 	%p1, %r1, %r2;
	@%p1 bra 	$L__BB1_6;
	ld.param.u64 	%rd50, [_Z16llg_quat_apply_3iPdS_S_S_S_S_S_S_S_S_S_S__param_12];
	cvta.to.global.u64 	%rd21, %rd13;
	cvta.to.global.u64 	%rd22, %rd12;
	cvta.to.global.u64 	%rd23, %rd50;
	mul.wide.s32 	%rd24, %r1, 8;
	add.s64 	%rd7, %rd21, %rd24;
	ld.global.f64 	%fd2, [%rd7];
	add.s64 	%rd25, %rd23, %rd24;
	st.global.f64 	[%rd25], %fd2;
	add.s64 	%rd8, %rd22, %rd24;
	ld.global.f64 	%fd3, [%rd8];
	setp.neu.f64 	%p2, %fd3, 0d0000000000000000;
	@%p2 bra 	$L__BB1_3;
	add.s64 	%rd41, %rd6, %rd24;
	ld.global.f64 	%fd15, [%rd41];
	add.s64 	%rd42, %rd5, %rd24;
	st.global.f64 	[%rd42], %fd15;
	add.s64 	%rd43, %rd4, %rd24;
	ld.global.f64 	%fd16, [%rd43];
	add.s64 	%rd44, %rd3, %rd24;
	st.global.f64 	[%rd44], %fd16;
	add.s64 	%rd45, %rd2, %rd24;
	ld.global.f64 	%fd17, [%rd45];
	add.s64 	%rd46, %rd1, %rd24;
	st.global.f64 	[%rd46], %fd17;
	bra.uni 	$L__BB1_6;
$L__BB1_3:
	ld.param.u64 	%rd49, [_Z16llg_quat_apply_3iPdS_S_S_S_S_S_S_S_S_S_S__param_3];
	ld.param.u64 	%rd48, [_Z16llg_quat_apply_3iPdS_S_S_S_S_S_S_S_S_S_S__param_2];
	ld.param.u64 	%rd47, [_Z16llg_quat_apply_3iPdS_S_S_S_S_S_S_S_S_S_S__param_1];
	cvta.to.global.u64 	%rd26, %rd47;
	add.s64 	%rd28, %rd26, %rd24;
	ld.global.f64 	%fd4, [%rd28];
	cvta.to.global.u64 	%rd29, %rd48;
	add.s64 	%rd30, %rd29, %rd24;
	ld.global.f64 	%fd5, [%rd30];
	mul.f64 	%fd6, %fd5, %fd5;
	fma.rn.f64 	%fd7, %fd4, %fd4, %fd6;
	cvta.to.global.u64 	%rd31, %rd49;
	add.s64 	%rd32, %rd31, %rd24;
	ld.global.f64 	%fd8, [%rd32];
	fma.rn.f64 	%fd9, %fd8, %fd8, %fd7;
	sqrt.rn.f64 	%fd1, %fd9;
	st.global.f64 	[%rd8], %fd1;
	setp.neu.f64 	%p3, %fd9, 0d0000000000000000;
	@%p3 bra 	$L__BB1_5;
	add.s64 	%rd34, %rd6, %rd24;
	ld.global.f64 	%fd12, [%rd34];
	add.s64 	%rd35, %rd5, %rd24;
	st.global.f64 	[%rd35], %fd12;
	add.s64 	%rd36, %rd4, %rd24;
	ld.global.f64 	%fd13, [%rd36];
	add.s64 	%rd37, %rd3, %rd24;
	st.global.f64 	[%rd37], %fd13;
	add.s64 	%rd38, %rd2, %rd24;
	ld.global.f64 	%fd14, [%rd38];
	add.s64 	%rd39, %rd1, %rd24;
	st.global.f64 	[%rd39], %fd14;
	bra.uni 	$L__BB1_6;
$L__BB1_5:
	ld.global.f64 	%fd10, [%rd7];
	div.rn.f64 	%fd11, %fd10, %fd1;
	st.global.f64 	[%rd8], %fd11;
$L__BB1_6:
	ret;

}
	// .globl	_Z16llg_quat_apply_4iPdS_S_S_S_S_S_
.visible .entry _Z16llg_quat_apply_4iPdS_S_S_S_S_S_(
	.param .u32 _Z16llg_quat_apply_4iPdS_S_S_S_S_S__param_0,
	.param .u64 .ptr .align 1 _Z16llg_quat_apply_4iPdS_S_S_S_S_S__param_1,
	.param .u64 .ptr .align 1 _Z16llg_quat_apply_4iPdS_S_S_S_S_S__param_2,
	.param .u64 .ptr .align 1 _Z16llg_quat_apply_4iPdS_S_S_S_S_S__param_3,
	.param .u64 .ptr .align 1 _Z16llg_quat_apply_4iPdS_S_S_S_S_S__param_4,
	.param .u64 .ptr .align 1 _Z16llg_quat_apply_4iPdS_S_S_S_S_S__param_5,
	.param .u64 .ptr .align 1 _Z16llg_quat_apply_4iPdS_S_S_S_S_S__param_6,
	.param .u64 .ptr .align 1 _Z16llg_quat_apply_4iPdS_S_S_S_S_S__param_7
)
{
	.reg .pred 	%p<3>;
	.reg .b32 	%r<6>;
	.reg .b64 	%rd<24>;
	.reg .b64 	%fd<10>;

	ld.param.u32 	%r2, [_Z16llg_quat_apply_4iPdS_S_S_S_S_S__param_0];
	ld.param.u64 	%rd2, [_Z16llg_quat_apply_4iPdS_S_S_S_S_S__param_1];
	ld.param.u64 	%rd3, [_Z16llg_quat_apply_4iPdS_S_S_S_S_S__param_2];
	ld.param.u64 	%rd4, [_Z16llg_quat_apply_4iPdS_S_S_S_S_S__param_3];
	ld.param.u64 	%rd5, [_Z16llg_quat_apply_4iPdS_S_S_S_S_S__param_4];
	ld.param.u64 	%rd6, [_Z16llg_quat_apply_4iPdS_S_S_S_S_S__param_5];
	ld.param.u64 	%rd7, [_Z16llg_quat_apply_4iPdS_S_S_S_S_S__param_6];
	ld.param.u64 	%rd8, [_Z16llg_quat_apply_4iPdS_S_S_S_S_S__param_7];
	mov.u32 	%r3, %ntid.x;
	mov.u32 	%r4, %ctaid.x;
	mov.u32 	%r5, %tid.x;
	mad.lo.s32 	%r1, %r3, %r4, %r5;
	setp.ge.s32 	%p1, %r1, %r2;
	@%p1 bra 	$L__BB2_3;
	cvta.to.global.u64 	%rd9, %rd5;
	mul.wide.s32 	%rd10, %r1, 8;
	add.s64 	%rd1, %rd9, %rd10;
	ld.global.f64 	%fd1, [%rd1];
	setp.eq.f64 	%p2, %fd1, 0d0000000000000000;
	@%p2 bra 	$L__BB2_3;
	cvta.to.global.u64 	%rd11, %rd2;
	add.s64 	%rd13, %rd11, %rd10;
	ld.global.f64 	%fd2, [%rd13];
	mul.f64 	%fd3, %fd2, %fd1;
	cvta.to.global.u64 	%rd14, %rd6;
	add.s64 	%rd15, %rd14, %rd10;
	st.global.f64 	[%rd15], %fd3;
	cvta.to.global.u64 	%rd16, %rd3;
	add.s64 	%rd17, %rd16, %rd10;
	ld.global.f64 	%fd4, [%rd17];
	ld.global.f64 	%fd5, [%rd1];
	mul.f64 	%fd6, %fd4, %fd5;
	cvta.to.global.u64 	%rd18, %rd7;
	add.s64 	%rd19, %rd18, %rd10;
	st.global.f64 	[%rd19], %fd6;
	cvta.to.global.u64 	%rd20, %rd4;
	add.s64 	%rd21, %rd20, %rd10;
	ld.global.f64 	%fd7, [%rd21];
	ld.global.f64 	%fd8, [%rd1];
	mul.f64 	%fd9, %fd7, %fd8;
	cvta.to.global.u64 	%rd22, %rd8;
	add.s64 	%rd23, %rd22, %rd10;
	st.global.f64 	[%rd23], %fd9;
$L__BB2_3:
	ret;

}
	// .globl	_Z16llg_quat_apply_1ILi1EEvidPKdPdS2_S2_S2_S2_S2_S2_S2_S2_S2_S2_S2_S2_S2_
.visible .entry _Z16llg_quat_apply_1ILi1EEvidPKdPdS2_S2_S2_S2_S2_S2_S2_S2_S2_S2_S2_S2_S2_(
	.param .u32 _Z16llg_quat_apply_1ILi1EEvidPKdPdS2_S2_S2_S2_S2_S2_S2_S2_S2_S2_S2_S2_S2__param_0,
	.param .f64 _Z16llg_quat_apply_1ILi1EEvidPKdPdS2_S2_S2_S2_S2_S2_S2_S2_S2_S2_S2_S2_S2__param_1,
	.param .u64 .ptr .align 1 _Z16llg_quat_apply_1ILi1EEvidPKdPdS2_S2_S2_S2_S2_S2_S2_S2_S2_S2_S2_S2_S2__param_2,
	.param .u64 .ptr .align 1 _Z16llg_quat_apply_1ILi1EEvidPKdPdS2_S2_S2_S2_S2_S2_S2_S2_S2_S2_S2_S2_S2__param_3,
	.param .u64 .ptr .align 1 _Z16llg_quat_apply_1ILi1EEvidPKdPdS2_S2_S2_S2_S2_S2_S2_S2_S2_S2_S2_S2_S2__param_4,
	.param .u64 .ptr .align 1 _Z16llg_quat_apply_1ILi1EEvidPKdPdS2_S2_S2_S2_S2_S2_S2_S2_S2_S2_S2_S2_S2__param_5,
	.param .u64 .ptr .align 1 _Z16llg_quat_apply_1ILi1EEvidPKdPdS2_S2_S2_S2_S2_S2_S2_S2_S2_S2_S2_S2_S2__param_6,
	.param .u64 .ptr .align 1 _Z16llg_quat_apply_1ILi1EEvidPKdPdS2_S2_S2_S2_S2_S2_S2_S2_S2_S2_S2_S2_S2__param_7,
	.param .u64 .ptr .align 1 _Z16llg_quat_apply_1ILi1EEvidPKdPdS2_S2_S2_S2_S2_S2_S2_S2_S2_S2_S2_S2_S2__param_8,
	.param .u64 .ptr .align 1 _Z16llg_quat_apply_1ILi1EEvidPKdPdS2_S2_S2_S2_S2_S2_S2_S2_S2_S2_S2_S2_S2__param_9,
	.param .u64 .ptr .align 1 _Z16llg_quat_apply_1ILi1EEvidPKdPdS2_S2_S2_S2_S2_S2_S2_S2_S2_S2_S2_S2_S2__param_10,
	.param .u64 .ptr .align 1 _Z16llg_quat_apply_1ILi1EEvidPKdPdS2_S2_S2_S2_S2_S2_S2_S2_S2_S2_S2_S2_S2__param_11,
	.param .u64 .ptr .align 1 _Z16llg_quat_apply_1ILi1EEvidPKdPdS2_S2_S2_S2_S2_S2_S2_S2_S2_S2_S2_S2_S2__param_12,
	.param .u64 .ptr .align 1 _Z16llg_quat_apply_1ILi1EEvidPKdPdS2_S2_S2_S2_S2_S2_S2_S2_S2_S2_S2_S2_S2__param_13,
	.param .u64 .ptr .align 1 _Z16llg_quat_apply_1ILi1EEvidPKdPdS2_S2_S2_S2_S2_S2_S2_S2_S2_S2_S2_S2_S2__param_14,
	.param .u64 .ptr .align 1 _Z16llg_quat_apply_1ILi1EEvidPKdPdS2_S2_S2_S2_S2_S2_S2_S2_S2_S2_S2_S2_S2__param_15,
	.param .u64 .ptr .align 1 _Z16llg_quat_apply_1ILi1EEvidPKdPdS2_S2_S2_S2_S2_S2_S2_S2_S2_S2_S2_S2_S2__param_16
)
{
	.reg .pred 	%p<5>;
	.reg .b32 	%r<6>;
	.reg .b64 	%rd<53>;
	.reg .b64 	%fd<62>;

	ld.param.u32 	%r2, [_Z16llg_quat_apply_1ILi1EEvidPKdPdS2_S2_S2_S2_S2_S2_S2_S2_S2_S2_S2_S2_S2__param_0];
	ld.param.u64 	%rd8, [_Z16llg_quat_apply_1ILi1EEvidPKdPdS2_S2_S2_S2_S2_S2_S2_S2_S2_S2_S2_S2_S2__param_2];
	ld.param.u64 	%rd10, [_Z16llg_quat_apply_1ILi1EEvidPKdPdS2_S2_S2_S2_S2_S2_S2_S2_S2_S2_S2_S2_S2__param_4];
	ld.param.u64 	%rd11, [_Z16llg_quat_apply_1ILi1EEvidPKdPdS2_S2_S2_S2_S2_S2_S2_S2_S2_S2_S2_S2_S2__param_5];
	ld.param.u64 	%rd12, [_Z16llg_quat_apply_1ILi1EEvidPKdPdS2_S2_S2_S2_S2_S2_S2_S2_S2_S2_S2_S2_S2__param_6];
	ld.param.u64 	%rd13, [_Z16llg_quat_apply_1ILi1EEvidPKdPdS2_S2_S2_S2_S2_S2_S2_S2_S2_S2_S2_S2_S2__param_7];
	ld.param.u64 	%rd14, [_Z16llg_quat_apply_1ILi1EEvidPKdPdS2_S2_S2_S2_S2_S2_S2_S2_S2_S2_S2_S2_S2__param_8];
	ld.param.u64 	%rd15, [_Z16llg_quat_apply_1ILi1EEvidPKdPdS2_S2_S2_S2_S2_S2_S2_S2_S2_S2_S2_S2_S2__param_9];
	ld.param.u64 	%rd16, [_Z16llg_quat_apply_1ILi1EEvidPKdPdS2_S2_S2_S2_S2_S2_S2_S2_S2_S2_S2_S2_S2__param_10];
	ld.param.u64 	%rd17, [_Z16llg_quat_apply_1ILi1EEvidPKdPdS2_S2_S2_S2_S2_S2_S2_S2_S2_S2_S2_S2_S2__param_11];
	ld.param.u64 	%rd18, [_Z16llg_quat_apply_1ILi1EEvidPKdPdS2_S2_S2_S2_S2_S2_S2_S2_S2_S2_S2_S2_S2__param_12];
	ld.param.u64 	%rd19, [_Z16llg_quat_apply_1ILi1EEvidPKdPdS2_S2_S2_S2_S2_S2_S2_S2_S2_S2_S2_S2_S2__param_13];
	ld.param.u64 	%rd22, [_Z16llg_quat_apply_1ILi1EEvidPKdPdS2_S2_S2_S2_S2_S2_S2_S2_S2_S2_S2_S2_S2__param_16];
	mov.u32 	%r3, %ntid.x;
	mov.u32 	%r4, %ctaid.x;
	mov.u32 	%r5, %tid.x;
	mad.lo.s32 	%r1, %r3, %r4, %r5;
	setp.ge.s32 	%p1, %r1, %r2;
	@%p1 bra 	$L__BB3_8;
	cvta.to.global.u64 	%rd23, %rd13;
	cvta.to.global.u64 	%rd24, %rd14;
	cvta.to.global.u64 	%rd25, %rd15;
	mul.wide.s32 	%rd26, %r1, 8;
	add.s64 	%rd1, %rd23, %rd26;
	ld.global.f64 	%fd58, [%rd1];
	add.s64 	%rd2, %rd24, %rd26;
	ld.global.f64 	%fd59, [%rd2];
	add.s64 	%rd3, %rd25, %rd26;
	ld.global.f64 	%fd60, [%rd3];
	setp.eq.s64 	%p2, %rd16, 0;
	@%p2 bra 	$L__BB3_3;
	cvta.to.global.u64 	%rd27, %rd16;
	mul.wide.s32 	%rd28, %r1, 8;
	add.s64 	%rd29, %rd27, %rd28;
	ld.global.f64 	%fd15, [%rd29];
	sub.f64 	%fd58, %fd58, %fd15;
	cvta.to.global.u64 	%rd30, %rd17;
	add.s64 	%rd31, %rd30, %rd28;
	ld.global.f64 	%fd16, [%rd31];
	sub.f64 	%fd59, %fd59, %fd16;
	cvta.to.global.u64 	%rd32, %rd18;
	add.s64 	%rd33, %rd32, %rd28;
	ld.global.f64 	%fd17, [%rd33];
	sub.f64 	%fd60, %fd60, %fd17;
$L__BB3_3:
	ld.param.u64 	%rd52, [_Z16llg_quat_apply_1ILi1EEvidPKdPdS2_S2_S2_S2_S2_S2_S2_S2_S2_S2_S2_S2_S2__param_15];
	ld.param.u64 	%rd51, [_Z16llg_quat_apply_1ILi1EEvidPKdPdS2_S2_S2_S2_S2_S2_S2_S2_S2_S2_S2_S2_S2__param_14];
	ld.param.u64 	%rd50, [_Z16llg_quat_apply_1ILi1EEvidPKdPdS2_S2_S2_S2_S2_S2_S2_S2_S2_S2_S2_S2_S2__param_3];
	cvta.to.global.u64 	%rd34, %rd10;
	mul.wide.s32 	%rd35, %r1, 8;
	add.s64 	%rd36, %rd34, %rd35;
	ld.global.f64 	%fd18, [%rd36];
	mul.f64 	%fd19, %fd60, %fd18;
	cvta.to.global.u64 	%rd37, %rd11;
	add.s64 	%rd38, %rd37, %rd35;
	ld.global.f64 	%fd20, [%rd38];
	mul.f64 	%fd21, %fd59, %fd20;
	sub.f64 	%fd22, %fd19, %fd21;
	cvta.to.global.u64 	%rd39, %rd19;
	add.s64 	%rd4, %rd39, %rd35;
	st.global.f64 	[%rd4], %fd22;
	ld.global.f64 	%fd23, [%rd38];
	mul.f64 	%fd24, %fd58, %fd23;
	cvta.to.global.u64 	%rd40, %rd50;
	add.s64 	%rd41, %rd40, %rd35;
	ld.global.f64 	%fd25, [%rd41];
	mul.f64 	%fd26, %fd60, %fd25;
	sub.f64 	%fd27, %fd24, %fd26;
	cvta.to.global.u64 	%rd42, %rd51;
	add.s64 	%rd5, %rd42, %rd35;
	st.global.f64 	[%rd5], %fd27;
	ld.global.f64 	%fd28, [%rd41];
	mul.f64 	%fd29, %fd59, %fd28;
	ld.global.f64 	%fd30, [%rd36];
	mul.f64 	%fd31, %fd58, %fd30;
	sub.f64 	%fd32, %fd29, %fd31;
	cvta.to.global.u64 	%rd43, %rd52;
	add.s64 	%rd6, %rd43, %rd35;
	st.global.f64 	[%rd6], %fd32;
	cvta.to.global.u64 	%rd44, %rd12;
	add.s64 	%rd45, %rd44, %rd35;
	ld.global.f64 	%fd61, [%rd45];
	cvta.to.global.u64 	%rd46, %rd22;
	add.s64 	%rd7, %rd46, %rd35;
	st.global.f64 	[%rd7], %fd61;
	setp.eq.f64 	%p3, %fd61, 0d0000000000000000;
	@%p3 bra 	$L__BB3_7;
	setp.eq.s64 	%p4, %rd8, 0;
	@%p4 bra 	$L__BB3_6;
	cvta.to.global.u64 	%rd47, %rd8;
	add.s64 	%rd49, %rd47, %rd35;
	ld.global.f64 	%fd33, [%rd49];
	div.rn.f64 	%fd61, %fd33, %fd61;
	st.global.f64 	[%rd7], %fd61;
	bra.uni 	$L__BB3_7;
$L__BB3_6:
	ld.param.f64 	%fd57, [_Z16llg_quat_apply_1ILi1EEvidPKdPdS2_S2_S2_S2_S2_S2_S2_S2_S2_S2_S2_S2_S2__param_1];
	div.rn.f64 	%fd61, %fd57, %fd61;
	st.global.f64 	[%rd7], %fd61;
$L__BB3_7:
	ld.global.f64 	%fd34, [%rd4];
	mul.f64 	%fd35, %fd61, %fd34;
	st.global.f64 	[%rd4], %fd35;
	ld.global.f64 	%fd36, [%rd7];
	ld.global.f64 	%fd37, [%rd5];
	mul.f64 	%fd38, %fd36, %fd37;
	st.global.f64 	[%rd5], %fd38;
	ld.global.f64 	%fd39, [%rd7];
	ld.global.f64 	%fd40, [%rd6];
	mul.f64 	%fd41, %fd39, %fd40;
	st.global.f64 	[%rd6], %fd41;
	ld.global.f64 	%fd42, [%rd1];
	ld.global.f64 	%fd43, [%rd4];
	add.f64 	%fd44, %fd42, %fd43;
	st.global.f64 	[%rd4], %fd44;
	ld.global.f64 	%fd45, [%rd2];
	ld.global.f64 	%fd46, [%rd5];
	add.f64 	%fd47, %fd45, %fd46;
	st.global.f64 	[%rd5], %fd47;
	ld.global.f64 	%fd48, [%rd3];
	ld.global.f64 	%fd49, [%rd6];
	add.f64 	%fd50, %fd48, %fd49;
	st.global.f64 	[%rd6], %fd50;
	ld.global.f64 	%fd51, [%rd4];
	ld.global.f64 	%fd52, [%rd5];
	mul.f64 	%fd53, %fd52, %fd52;
	fma.rn.f64 	%fd54, %fd51, %fd51, %fd53;
	fma.rn.f64 	%fd55, %fd50, %fd50, %fd54;
	sqrt.rn.f64 	%fd56, %fd55;
	st.global.f64 	[%rd7], %fd56;
$L__BB3_8:
	ret;

}
	// .globl	_Z16llg_quat_apply_1ILi0EEvidPKdPdS2_S2_S2_S2_S2_S2_S2_S2_S2_S2_S2_S2_S2_
.visible .entry _Z16llg_quat_apply_1ILi0EEvidPKdPdS2_S2_S2_S2_S2_S2_S2_S2_S2_S2_S2_S2_S2_(
	.param .u32 _Z16llg_quat_apply_1ILi0EEvidPKdPdS2_S2_S2_S2_S2_S2_S2_S2_S2_S2_S2_S2_S2__param_0,
	.param .f64 _Z16llg_quat_apply_1ILi0EEvidPKdPdS2_S2_S2_S2_S2_S2_S2_S2_S2_S2_S2_S2_S2__param_1,
	.param .u64 .ptr .align 1 _Z16llg_quat_apply_1ILi0EEvidPKdPdS2_S2_S2_S2_S2_S2_S2_S2_S2_S2_S2_S2_S2__param_2,
	.param .u64 .ptr .align 1 _Z16llg_quat_apply_1ILi0EEvidPKdPdS2_S2_S2_S2_S2_S2_S2_S2_S2_S2_S2_S2_S2__param_3,
	.param .u64 .ptr .align 1 _Z16llg_quat_apply_1ILi0EEvidPKdPdS2_S2_S2_S2_S2_S2_S2_S2_S2_S2_S2_S2_S2__param_4,
	.param .u64 .ptr .align 1 _Z16llg_quat_apply_1ILi0EEvidPKdPdS2_S2_S2_S2_S2_S2_S2_S2_S2_S2_S2_S2_S2__param_5,
	.param .u64 .ptr .align 1 _Z16llg_quat_apply_1ILi0EEvidPKdPdS2_S2_S2_S2_S2_S2_S2_S2_S2_S2_S2_S2_S2__param_6,
	.param .u64 .ptr .align 1 _Z16llg_quat_apply_1ILi0EEvidPKdPdS2_S2_S2_S2_S2_S2_S2_S2_S2_S2_S2_S2_S2__param_7,
	.param .u64 .ptr .align 1 _Z16llg_quat_apply_1ILi0EEvidPKdPdS2_S2_S2_S2_S2_S2_S2_S2_S2_S2_S2_S2_S2__param_8,
	.param .u64 .ptr .align 1 _Z16llg_quat_apply_1ILi0EEvidPKdPdS2_S2_S2_S2_S2_S2_S2_S2_S2_S2_S2_S2_S2__param_9,
	.param .u64 .ptr .align 1 _Z16llg_quat_apply_1ILi0EEvidPKdPdS2_S2_S2_S2_S2_S2_S2_S2_S2_S2_S2_S2_S2__param_10,
	.param .u64 .ptr .align 1 _Z16llg_quat_apply_1ILi0EEvidPKdPdS2_S2_S2_S2_S2_S2_S2_S2_S2_S2_S2_S2_S2__param_11,
	.param .u64 .ptr .align 1 _Z16llg_quat_apply_1ILi0EEvidPKdPdS2_S2_S2_S2_S2_S2_S2_S2_S2_S2_S2_S2_S2__param_12,
	.param .u64 .ptr .align 1 _Z16llg_quat_apply_1ILi0EEvidPKdPdS2_S2_S2_S2_S2_S2_S2_S2_S2_S2_S2_S2_S2__param_13,
	.param .u64 .ptr .align 1 _Z16llg_quat_apply_1ILi0EEvidPKdPdS2_S2_S2_S2_S2_S2_S2_S2_S2_S2_S2_S2_S2__param_14,
	.param .u64 .ptr .align 1 _Z16llg_quat_apply_1ILi0EEvidPKdPdS2_S2_S2_S2_S2_S2_S2_S2_S2_S2_S2_S2_S2__param_15,
	.param .u64 .ptr .align 1 _Z16llg_quat_apply_1ILi0EEvidPKdPdS2_S2_S2_S2_S2_S2_S2_S2_S2_S2_S2_S2_S2__param_16
)
{
	.reg .pred 	%p<4>;
	.reg .b32 	%r<6>;
	.reg .b64 	%rd<46>;
	.reg .b64 	%fd<50>;

	ld.param.u32 	%r2, [_Z16llg_quat_apply_1ILi0EEvidPKdPdS2_S2_S2_S2_S2_S2_S2_S2_S2_S2_S2_S2_S2__param_0];
	ld.param.u64 	%rd8, [_Z16llg_quat_apply_1ILi0EEvidPKdPdS2_S2_S2_S2_S2_S2_S2_S2_S2_S2_S2_S2_S2__param_2];
	ld.param.u64 	%rd10, [_Z16llg_quat_apply_1ILi0EEvidPKdPdS2_S2_S2_S2_S2_S2_S2_S2_S2_S2_S2_S2_S2__param_4];
	ld.param.u64 	%rd11, [_Z16llg_quat_apply_1ILi0EEvidPKdPdS2_S2_S2_S2_S2_S2_S2_S2_S2_S2_S2_S2_S2__param_5];
	ld.param.u64 	%rd14, [_Z16llg_quat_apply_1ILi0EEvidPKdPdS2_S2_S2_S2_S2_S2_S2_S2_S2_S2_S2_S2_S2__param_8];
	ld.param.u64 	%rd15, [_Z16llg_quat_apply_1ILi0EEvidPKdPdS2_S2_S2_S2_S2_S2_S2_S2_S2_S2_S2_S2_S2__param_9];
	mov.u32 	%r3, %ntid.x;
	mov.u32 	%r4, %ctaid.x;
	mov.u32 	%r5, %tid.x;
	mad.lo.s32 	%r1, %r3, %r4, %r5;
	setp.ge.s32 	%p1, %r1, %r2;
	@%p1 bra 	$L__BB4_6;
	ld.param.u64 	%rd45, [_Z16llg_quat_apply_1ILi0EEvidPKdPdS2_S2_S2_S2_S2_S2_S2_S2_S2_S2_S2_S2_S2__param_16];
	ld.param.u64 	%rd44, [_Z16llg_quat_apply_1ILi0EEvidPKdPdS2_S2_S2_S2_S2_S2_S2_S2_S2_S2_S2_S2_S2__param_15];
	ld.param.u64 	%rd43, [_Z16llg_quat_apply_1ILi0EEvidPKdPdS2_S2_S2_S2_S2_S2_S2_S2_S2_S2_S2_S2_S2__param_14];
	ld.param.u64 	%rd42, [_Z16llg_quat_apply_1ILi0EEvidPKdPdS2_S2_S2_S2_S2_S2_S2_S2_S2_S2_S2_S2_S2__param_13];
	ld.param.u64 	%rd41, [_Z16llg_quat_apply_1ILi0EEvidPKdPdS2_S2_S2_S2_S2_S2_S2_S2_S2_S2_S2_S2_S2__param_7];
	ld.param.u64 	%rd40, [_Z16llg_quat_apply_1ILi0EEvidPKdPdS2_S2_S2_S2_S2_S2_S2_S2_S2_S2_S2_S2_S2__param_6];
	ld.param.u64 	%rd39, [_Z16llg_quat_apply_1ILi0EEvidPKdPdS2_S2_S2_S2_S2_S2_S2_S2_S2_S2_S2_S2_S2__param_3];
	cvta.to.global.u64 	%rd20, %rd41;
	cvta.to.global.u64 	%rd21, %rd14;
	cvta.to.global.u64 	%rd22, %rd15;
	cvta.to.global.u64 	%rd23, %rd42;
	cvta.to.global.u64 	%rd24, %rd43;
	cvta.to.global.u64 	%rd25, %rd44;
	cvta.to.global.u64 	%rd26, %rd45;
	cvta.to.global.u64 	%rd27, %rd10;
	cvta.to.global.u64 	%rd28, %rd11;
	cvta.to.global.u64 	%rd29, %rd39;
	cvta.to.global.u64 	%rd30, %rd40;
	mul.wide.s32 	%rd31, %r1, 8;
	add.s64 	%rd1, %rd20, %rd31;
	ld.global.f64 	%fd6, [%rd1];
	add.s64 	%rd2, %rd21, %rd31;
	ld.global.f64 	%fd7, [%rd2];
	add.s64 	%rd3, %rd22, %rd31;
	ld.global.f64 	%fd8, [%rd3];
	add.s64 	%rd32, %rd27, %rd31;
	ld.global.f64 	%fd9, [%rd32];
	mul.f64 	%fd10, %fd8, %fd9;
	add.s64 	%rd33, %rd28, %rd31;
	ld.global.f64 	%fd11, [%rd33];
	mul.f64 	%fd12, %fd7, %fd11;
	sub.f64 	%fd13, %fd10, %fd12;
	add.s64 	%rd4, %rd23, %rd31;
	st.global.f64 	[%rd4], %fd13;
	ld.global.f64 	%fd14, [%rd33];
	mul.f64 	%fd15, %fd6, %fd14;
	add.s64 	%rd34, %rd29, %rd31;
	ld.global.f64 	%fd16, [%rd34];
	mul.f64 	%fd17, %fd8, %fd16;
	sub.f64 	%fd18, %fd15, %fd17;
	add.s64 	%rd5, %rd24, %rd31;
	st.global.f64 	[%rd5], %fd18;
	ld.global.f64 	%fd19, [%rd34];
	mul.f64 	%fd20, %fd7, %fd19;
	ld.global.f64 	%fd21, [%rd32];
	mul.f64 	%fd22, %fd6, %fd21;
	sub.f64 	%fd23, %fd20, %fd22;
	add.s64 	%rd6, %rd25, %rd31;
	st.global.f64 	[%rd6], %fd23;
	add.s64 	%rd35, %rd30, %rd31;
	ld.global.f64 	%fd49, [%rd35];
	add.s64 	%rd7, %rd26, %rd31;
	st.global.f64 	[%rd7], %fd49;
	setp.eq.f64 	%p2, %fd49, 0d0000000000000000;
	@%p2 bra 	$L__BB4_5;
	setp.eq.s64 	%p3, %rd8, 0;
	@%p3 bra 	$L__BB4_4;
	cvta.to.global.u64 	%rd36, %rd8;
	add.s64 	%rd38, %rd36, %rd31;
	ld.global.f64 	%fd24, [%rd38];
	div.rn.f64 	%fd49, %fd24, %fd49;
	st.global.f64 	[%rd7], %fd49;
	bra.uni 	$L__BB4_5;
$L__BB4_4:
	ld.param.f64 	%fd48, [_Z16llg_quat_apply_1ILi0EEvidPKdPdS2_S2_S2_S2_S2_S2_S2_S2_S2_S2_S2_S2_S2__param_1];
	div.rn.f64 	%fd49, %fd48, %fd49;
	st.global.f64 	[%rd7], %fd49;
$L__BB4_5:
	ld.global.f64 	%fd25, [%rd4];
	mul.f64 	%fd26, %fd49, %fd25;
	st.global.f64 	[%rd4], %fd26;
	ld.global.f64 	%fd27, [%rd7];
	ld.global.f64 	%fd28, [%rd5];
	mul.f64 	%fd29, %fd27, %fd28;
	st.global.f64 	[%rd5], %fd29;
	ld.global.f64 	%fd30, [%rd7];
	ld.global.f64 	%fd31, [%rd6];
	mul.f64 	%fd32, %fd30, %fd31;
	st.global.f64 	[%rd6], %fd32;
	ld.global.f64 	%fd33, [%rd1];
	ld.global.f64 	%fd34, [%rd4];
	add.f64 	%fd35, %fd33, %fd34;
	st.global.f64 	[%rd4], %fd35;
	ld.global.f64 	%fd36, [%rd2];
	ld.global.f64 	%fd37, [%rd5];
	add.f64 	%fd38, %fd36, %fd37;
	st.global.f64 	[%rd5], %fd38;
	ld.global.f64 	%fd39, [%rd3];
	ld.global.f64 	%fd40, [%rd6];
	add.f64 	%fd41, %fd39, %fd40;
	st.global.f64 	[%rd6], %fd41;
	ld.global.f64 	%fd42, [%rd4];
	ld.global.f64 	%fd43, [%rd5];
	mul.f64 	%fd44, %fd43, %fd43;
	fma.rn.f64 	%fd45, %fd42, %fd42, %fd44;
	fma.rn.f64 	%fd46, %fd41, %fd41, %fd45;
	sqrt.rn.f64 	%fd47, %fd46;
	st.global.f64 	[%rd7], %fd47;
$L__BB4_6:
	ret;

}
.func  (.param .align 16 .b8 func_retval0[16]) __internal_trig_reduction_slowpathd(
	.param .b64 __internal_trig_reduction_slowpathd_param_0
)
{
	.local .align 8 .b8 	__local_depot5[40];
	.reg .b64 	%SP;
	.reg .b64 	%SPL;
	.reg .pred 	%p<10>;
	.reg .b32 	%r<47>;
	.reg .b64 	%rd<74>;
	.reg .b64 	%fd<5>;

	mov.u64 	%SPL, __local_depot5;
	ld.param.f64 	%fd4, [__internal_trig_reduction_slowpathd_param_0];
	add.u64 	%rd1, %SPL, 0;
	{
	.reg .b32 %temp; 
	mov.b64 	{%temp, %r1}, %fd4;
	}
	shr.u32 	%r2, %r1, 20;
	and.b32  	%r3, %r2, 2047;
	setp.eq.s32 	%p1, %r3, 2047;
	mov.b32 	%r46, 0;
	@%p1 bra 	$L__BB5_9;
	add.s32 	%r20, %r3, -1024;
	mov.b64 	%rd20, %fd4;
	shl.b64 	%rd2, %rd20, 11;
	shr.u32 	%r4, %r20, 6;
	sub.s32 	%r45, 15, %r4;
	sub.s32 	%r21, 19, %r4;
	setp.lt.u32 	%p2, %r20, 128;
	selp.b32 	%r6, 18, %r21, %p2;
	setp.ge.s32 	%p3, %r45, %r6;
	mov.b64 	%rd70, 0;
	@%p3 bra 	$L__BB5_4;
	add.s32 	%r23, %r6, %r4;
	neg.s32 	%r43, %r23;
	or.b64  	%rd3, %rd2, -9223372036854775808;
	mov.b64 	%rd70, 0;
	mov.b32 	%r42, 0;
	mov.u64 	%rd25, __cudart_i2opi_d;
	mov.u32 	%r44, %r45;
$L__BB5_3:
	.pragma "nounroll";
	mul.wide.s32 	%rd22, %r42, 8;
	add.s64 	%rd23, %rd1, %rd22;
	mul.wide.s32 	%rd24, %r44, 8;
	add.s64 	%rd26, %rd25, %rd24;
	ld.global.nc.u64 	%rd27, [%rd26];
	{
	.reg .u32 %r0, %r1, %r2, %r3, %alo, %ahi, %blo, %bhi, %clo, %chi;
	mov.b64 	{%alo,%ahi}, %rd27;
	mov.b64 	{%blo,%bhi}, %rd3;
	mov.b64 	{%clo,%chi}, %rd70;
	mad.lo.cc.u32 	%r0, %alo, %blo, %clo;
	madc.hi.cc.u32 	%r1, %alo, %blo, %chi;
	madc.hi.u32 	%r2, %alo, %bhi, 0;
	mad.lo.cc.u32 	%r1, %alo, %bhi, %r1;
	madc.hi.cc.u32 	%r2, %ahi, %blo, %r2;
	madc.hi.u32 	%r3, %ahi, %bhi, 0;
	mad.lo.cc.u32 	%r1, %ahi, %blo, %r1;
	madc.lo.cc.u32 	%r2, %ahi, %bhi, %r2;
	addc.u32 	%r3, %r3, 0;
	mov.b64 	%rd28, {%r0,%r1};
	mov.b64 	%rd70, {%r2,%r3};
	}
	st.local.u64 	[%rd23], %rd28;
	add.s32 	%r44, %r44, 1;
	add.s32 	%r43, %r43, 1;
	add.s32 	%r42, %r42, 1;
	setp.ne.s32 	%p4, %r43, -15;
	mov.u32 	%r45, %r6;
	@%p4 bra 	$L__BB5_3;
$L__BB5_4:
	cvt.s64.s32 	%rd29, %r45;
	cvt.u64.u32 	%rd30, %r4;
	add.s64 	%rd31, %rd30, %rd29;
	shl.b64 	%rd32, %rd31, 3;
	add.s64 	%rd33, %rd1, %rd32;
	st.local.u64 	[%rd33+-120], %rd70;
	and.b32  	%r15, %r2, 63;
	ld.local.u64 	%rd72, [%rd1+16];
	ld.local.u64 	%rd71, [%rd1+24];
	setp.eq.s32 	%p5, %r15, 0;
	@%p5 bra 	$L__BB5_6;
	shl.b64 	%rd34, %rd71, %r15;
	shr.u64 	%rd35, %rd72, 1;
	xor.b32  	%r24, %r15, 63;
	shr.u64 	%rd36, %rd35, %r24;
	or.b64  	%rd71, %rd34, %rd36;
	ld.local.u64 	%rd37, [%rd1+8];
	shl.b64 	%rd38, %rd72, %r15;
	shr.u64 	%rd39, %rd37, 1;
	shr.u64 	%rd40, %rd39, %r24;
	or.b64  	%rd72, %rd38, %rd40;
$L__BB5_6:
	and.b32  	%r25, %r1, -2147483648;
	shr.u64 	%rd41, %rd71, 62;
	cvt.u32.u64 	%r26, %rd41;
	mov.b64 	{%r27, %r28}, %rd71;
	mov.b64 	{%r29, %r30}, %rd72;
	shf.l.wrap.b32 	%r31, %r30, %r27, 2;
	shf.l.wrap.b32 	%r32, %r27, %r28, 2;
	mov.b64 	%rd42, {%r31, %r32};
	shl.b64 	%rd43, %rd72, 2;
	shr.u64 	%rd44, %rd42, 63;
	cvt.u32.u64 	%r33, %rd44;
	add.s32 	%r34, %r33, %r26;
	setp.eq.s32 	%p6, %r25, 0;
	neg.s32 	%r35, %r34;
	selp.b32 	%r46, %r34, %r35, %p6;
	setp.gt.s64 	%p7, %rd42, -1;
	mov.b64 	%rd45, 0;
	{
	.reg .u32 %r0, %r1, %r2, %r3, %a0, %a1, %a2, %a3, %b0, %b1, %b2, %b3;
	mov.b64 	{%a0,%a1}, %rd45;
	mov.b64 	{%a2,%a3}, %rd45;
	mov.b64 	{%b0,%b1}, %rd43;
	mov.b64 	{%b2,%b3}, %rd42;
	sub.cc.u32 	%r0, %a0, %b0;
	subc.cc.u32 	%r1, %a1, %b1;
	subc.cc.u32 	%r2, %a2, %b2;
	subc.u32 	%r3, %a3, %b3;
	mov.b64 	%rd46, {%r0,%r1};
	mov.b64 	%rd47, {%r2,%r3};
	}
	xor.b32  	%r36, %r25, -2147483648;
	selp.b64 	%rd73, %rd42, %rd47, %p7;
	selp.b64 	%rd14, %rd43, %rd46, %p7;
	selp.b32 	%r17, %r25, %r36, %p7;
	clz.b64 	%r37, %rd73;
	cvt.u64.u32 	%rd15, %r37;
	setp.eq.s32 	%p8, %r37, 0;
	@%p8 bra 	$L__BB5_8;
	cvt.u32.u64 	%r38, %rd15;
	and.b32  	%r39, %r38, 63;
	shl.b64 	%rd48, %rd73, %r39;
	shr.u64 	%rd49, %rd14, 1;
	not.b32 	%r40, %r38;
	and.b32  	%r41, %r40, 63;
	shr.u64 	%rd50, %rd49, %r41;
	or.b64  	%rd73, %rd48, %rd50;
$L__BB5_8:
	mov.b64 	%rd51, -3958705157555305931;
	{
	.reg .u32 %r0, %r1, %r2, %r3, %alo, %ahi, %blo, %bhi;
	mov.b64 	{%alo,%ahi}, %rd73;
	mov.b64 	{%blo,%bhi}, %rd51;
	mul.lo.u32 	%r0, %alo, %blo;
	mul.hi.u32 	%r1, %alo, %blo;
	mad.lo.cc.u32 	%r1, %alo, %bhi, %r1;
	madc.hi.u32 	%r2, %alo, %bhi, 0;
	mad.lo.cc.u32 	%r1, %ahi, %blo, %r1;
	madc.hi.cc.u32 	%r2, %ahi, %blo, %r2;
	madc.hi.u32 	%r3, %ahi, %bhi, 0;
	mad.lo.cc.u32 	%r2, %ahi, %bhi, %r2;
	addc.u32 	%r3, %r3, 0;
	mov.b64 	%rd52, {%r0,%r1};
	mov.b64 	%rd53, {%r2,%r3};
	}
	setp.gt.s64 	%p9, %rd53, 0;
	{
	.reg .u32 %r0, %r1, %r2, %r3, %a0, %a1, %a2, %a3, %b0, %b1, %b2, %b3;
	mov.b64 	{%a0,%a1}, %rd52;
	mov.b64 	{%a2,%a3}, %rd53;
	mov.b64 	{%b0,%b1}, %rd52;
	mov.b64 	{%b2,%b3}, %rd53;
	add.cc.u32 	%r0, %a0, %b0;
	addc.cc.u32 	%r1, %a1, %b1;
	addc.cc.u32 	%r2, %a2, %b2;
	addc.u32 	%r3, %a3, %b3;
	mov.b64 	%rd54, {%r0,%r1};
	mov.b64 	%rd55, {%r2,%r3};
	}
	selp.b64 	%rd56, %rd55, %rd53, %p9;
	selp.s64 	%rd57, -1, 0, %p9;
	sub.s64 	%rd58, %rd57, %rd15;
	cvt.u64.u32 	%rd59, %r17;
	shl.b64 	%rd60, %rd59, 32;
	add.s64 	%rd61, %rd56, 1;
	shr.u64 	%rd62, %rd61, 10;
	add.s64 	%rd63, %rd62, 1;
	shr.u64 	%rd64, %rd63, 1;
	shl.b64 	%rd65, %rd58, 52;
	add.s64 	%rd66, %rd65, %rd64;
	add.s64 	%rd67, %rd66, 4602678819172646912;
	or.b64  	%rd68, %rd67, %rd60;
	mov.b64 	%fd4, %rd68;
$L__BB5_9:
	st.param.f64 	[func_retval0], %fd4;
	st.param.b32 	[func_retval0+8], %r46;
	ret;

}


// ===== COMPILED SASS (sm_100) =====

	.target	sm_100

	.elftype	@"ET_EXEC"


//--------------------- .note.nv.tkinfo           --------------------------
	.section	.note.nv.tkinfo,"",@"SHT_NOTE"
	.sectionflags	@"SHF_NOTE_NV_TKINFO"
	.tkinfo
        /*0018*/ 	.word	0x00000002
        /*0030*/ 	.string	""
        /*0030*/ 	.string	"ptxas"
        /*0030*/ 	.string	"Cuda compilation tools, release 13.0, V13.0.88"
        /*0030*/ 	.string	"Build cuda_13.0.r13.0/compiler.36424714_0"
        /*0030*/ 	.string	"-arch sm_100 -m 64 "



//--------------------- .note.nv.cuinfo           --------------------------
	.section	.note.nv.cuinfo,"",@"SHT_NOTE"
	.sectionflags	@"SHF_NOTE_NV_CUINFO"
        /*0018*/ 	.short	0x0002
        /*001a*/ 	.short	0x0064
        /*001c*/ 	.short	0x0082
	.zero		2


//--------------------- .nv.info                  --------------------------
	.section	.nv.info,"",@"SHT_CUDA_INFO"
	.align	4


	//----- nvinfo : EIATTR_REGCOUNT
	.align		4
        /*0000*/ 	.byte	0x04, 0x2f
        /*0002*/ 	.short	(.L_2 - .L_1)
	.align		4
.L_1:
        /*0004*/ 	.word	index@(_Z16llg_quat_apply_2iPdS_S_S_S_S_S_ddPKddS1_)
        /*0008*/ 	.word	0x00000020


	//----- nvinfo : EIATTR_FRAME_SIZE
	.align		4
.L_2:
        /*000c*/ 	.byte	0x04, 0x11
        /*000e*/ 	.short	(.L_4 - .L_3)
	.align		4
.L_3:
        /*0010*/ 	.word	index@($_Z16llg_quat_apply_2iPdS_S_S_S_S_S_ddPKddS1_$__internal_trig_reduction_slowpathd)
        /*0014*/ 	.word	0x00000028


	//----- nvinfo : EIATTR_FRAME_SIZE
	.align		4
.L_4:
        /*0018*/ 	.byte	0x04, 0x11
        /*001a*/ 	.short	(.L_6 - .L_5)
	.align		4
.L_5:
        /*001c*/ 	.word	index@($__internal_7_$__cuda_sm20_div_rn_f64_full)
        /*0020*/ 	.word	0x00000028


	//----- nvinfo : EIATTR_FRAME_SIZE
	.align		4
.L_6:
        /*0024*/ 	.byte	0x04, 0x11
        /*0026*/ 	.short	(.L_8 - .L_7)
	.align		4
.L_7:
        /*0028*/ 	.word	index@($__internal_6_$__cuda_sm20_dblrcp_rn_slowpath_v3)
        /*002c*/ 	.word	0x00000028


	//----- nvinfo : EIATTR_FRAME_SIZE
	.align		4
.L_8:
        /*0030*/ 	.byte	0x04, 0x11
        /*0032*/ 	.short	(.L_10 - .L_9)
	.align		4
.L_9:
        /*0034*/ 	.word	index@(_Z16llg_quat_apply_2iPdS_S_S_S_S_S_ddPKddS1_)
        /*0038*/ 	.word	0x00000028


	//----- nvinfo : EIATTR_REGCOUNT
	.align		4
.L_10:
        /*003c*/ 	.byte	0x04, 0x2f
        /*003e*/ 	.short	(.L_12 - .L_11)
	.align		4
.L_11:
        /*0040*/ 	.word	index@(_Z16llg_quat_apply_3iPdS_S_S_S_S_S_S_S_S_S_S_)
        /*0044*/ 	.word	0x0000001a


	//----- nvinfo : EIATTR_FRAME_SIZE
	.align		4
.L_12:
        /*0048*/ 	.byte	0x04, 0x11
        /*004a*/ 	.short	(.L_14 - .L_13)
	.align		4
.L_13:
        /*004c*/ 	.word	index@($__internal_5_$__cuda_sm20_dsqrt_rn_f64_mediumpath_v1)
        /*0050*/ 	.word	0x00000000


	//----- nvinfo : EIATTR_FRAME_SIZE
	.align		4
.L_14:
        /*0054*/ 	.byte	0x04, 0x11
        /*0056*/ 	.short	(.L_16 - .L_15)
	.align		4
.L_15:
        /*0058*/ 	.word	index@($__internal_4_$__cuda_sm20_div_rn_f64_full)
        /*005c*/ 	.word	0x00000000


	//----- nvinfo : EIATTR_FRAME_SIZE
	.align		4
.L_16:
        /*0060*/ 	.byte	0x04, 0x11
        /*0062*/ 	.short	(.L_18 - .L_17)
	.align		4
.L_17:
        /*0064*/ 	.word	index@(_Z16llg_quat_apply_3iPdS_S_S_S_S_S_S_S_S_S_S_)
        /*0068*/ 	.word	0x00000000


	//----- nvinfo : EIATTR_REGCOUNT
	.align		4
.L_18:
        /*006c*/ 	.byte	0x04, 0x2f
        /*006e*/ 	.short	(.L_20 - .L_19)
	.align		4
.L_19:
        /*0070*/ 	.word	index@(_Z16llg_quat_apply_4iPdS_S_S_S_S_S_)
        /*0074*/ 	.word	0x00000014


	//----- nvinfo : EIATTR_FRAME_SIZE
	.align		4
.L_20:
        /*0078*/ 	.byte	0x04, 0x11
        /*007a*/ 	.short	(.L_22 - .L_21)
	.align		4
.L_21:
        /*007c*/ 	.word	index@(_Z16llg_quat_apply_4iPdS_S_S_S_S_S_)
        /*0080*/ 	.word	0x00000000


	//----- nvinfo : EIATTR_REGCOUNT
	.align		4
.L_22:
        /*0084*/ 	.byte	0x04, 0x2f
        /*0086*/ 	.short	(.L_24 - .L_23)
	.align		4
.L_23:
        /*0088*/ 	.word	index@(_Z16llg_quat_apply_1ILi1EEvidPKdPdS2_S2_S2_S2_S2_S2_S2_S2_S2_S2_S2_S2_S2_)
        /*008c*/ 	.word	0x00000025


	//----- nvinfo : EIATTR_FRAME_SIZE
	.align		4
.L_24:
        /*0090*/ 	.byte	0x04, 0x11
        /*0092*/ 	.short	(.L_26 - .L_25)
	.align		4
.L_25:
        /*0094*/ 	.word	index@($__internal_3_$__cuda_sm20_dsqrt_rn_f64_mediumpath_v1)
        /*0098*/ 	.word	0x00000000


	//----- nvinfo : EIATTR_FRAME_SIZE
	.align		4
.L_26:
        /*009c*/ 	.byte	0x04, 0x11
        /*009e*/ 	.short	(.L_28 - .L_27)
	.align		4
.L_27:
        /*00a0*/ 	.word	index@($__internal_2_$__cuda_sm20_div_rn_f64_full)
        /*00a4*/ 	.word	0x00000000


	//----- nvinfo : EIATTR_FRAME_SIZE
	.align		4
.L_28:
        /*00a8*/ 	.byte	0x04, 0x11
        /*00aa*/ 	.short	(.L_30 - .L_29)
	.align		4
.L_29:
        /*00ac*/ 	.word	index@(_Z16llg_quat_apply_1ILi1EEvidPKdPdS2_S2_S2_S2_S2_S2_S2_S2_S2_S2_S2_S2_S2_)
        /*00b0*/ 	.word	0x00000000


	//----- nvinfo : EIATTR_REGCOUNT
	.align		4
.L_30:
        /*00b4*/ 	.byte	0x04, 0x2f
        /*00b6*/ 	.short	(.L_32 - .L_31)
	.align		4
.L_31:
        /*00b8*/ 	.word	index@(_Z16llg_quat_apply_1ILi0EEvidPKdPdS2_S2_S2_S2_S2_S2_S2_S2_S2_S2_S2_S2_S2_)
        /*00bc*/ 	.word	0x00000025


	//----- nvinfo : EIATTR_FRAME_SIZE
	.align		4
.L_32:
        /*00c0*/ 	.byte	0x04, 0x11
        /*00c2*/ 	.short	(.L_34 - .L_33)
	.align		4
.L_33:
        /*00c4*/ 	.word	index@($__internal_1_$__cuda_sm20_dsqrt_rn_f64_mediumpath_v1)
        /*00c8*/ 	.word	0x00000000


	//----- nvinfo : EIATTR_FRAME_SIZE
	.align		4
.L_34:
        /*00cc*/ 	.byte	0x04, 0x11
        /*00ce*/ 	.short	(.L_36 - .L_35)
	.align		4
.L_35:
        /*00d0*/ 	.word	index@($__internal_0_$__cuda_sm20_div_rn_f64_full)
        /*00d4*/ 	.word	0x00000000


	//----- nvinfo : EIATTR_FRAME_SIZE
	.align		4
.L_36:
        /*00d8*/ 	.byte	0x04, 0x11
        /*00da*/ 	.short	(.L_38 - .L_37)
	.align		4
.L_37:
        /*00dc*/ 	.word	index@(_Z16llg_quat_apply_1ILi0EEvidPKdPdS2_S2_S2_S2_S2_S2_S2_S2_S2_S2_S2_S2_S2_)
        /*00e0*/ 	.word	0x00000000


	//----- nvinfo : EIATTR_MIN_STACK_SIZE
	.align		4
.L_38:
        /*00e4*/ 	.byte	0x04, 0x12
        /*00e6*/ 	.short	(.L_40 - .L_39)
	.align		4
.L_39:
        /*00e8*/ 	.word	index@(_Z16llg_quat_apply_1ILi0EEvidPKdPdS2_S2_S2_S2_S2_S2_S2_S2_S2_S2_S2_S2_S2_)
        /*00ec*/ 	.word	0x00000000


	//----- nvinfo : EIATTR_MIN_STACK_SIZE
	.align		4
.L_40:
        /*00f0*/ 	.byte	0x04, 0x12
        /*00f2*/ 	.short	(.L_42 - .L_41)
	.align		4
.L_41:
        /*00f4*/ 	.word	index@(_Z16llg_quat_apply_1ILi1EEvidPKdPdS2_S2_S2_S2_S2_S2_S2_S2_S2_S2_S2_S2_S2_)
        /*00f8*/ 	.word	0x00000000


	//----- nvinfo : EIATTR_MIN_STACK_SIZE
	.align		4
.L_42:
        /*00fc*/ 	.byte	0x04, 0x12
        /*00fe*/ 	.short	(.L_44 - .L_43)
	.align		4
.L_43:
        /*0100*/ 	.word	index@(_Z16llg_quat_apply_4iPdS_S_S_S_S_S_)
        /*0104*/ 	.word	0x00000000


	//----- nvinfo : EIATTR_MIN_STACK_SIZE
	.align		4
.L_44:
        /*0108*/ 	.byte	0x04, 0x12
        /*010a*/ 	.short	(.L_46 - .L_45)
	.align		4
.L_45:
        /*010c*/ 	.word	index@(_Z16llg_quat_apply_3iPdS_S_S_S_S_S_S_S_S_S_S_)
        /*0110*/ 	.word	0x00000000


	//----- nvinfo : EIATTR_MIN_STACK_SIZE
	.align		4
.L_46:
        /*0114*/ 	.byte	0x04, 0x12
        /*0116*/ 	.short	(.L_48 - .L_47)
	.align		4
.L_47:
        /*0118*/ 	.word	index@(_Z16llg_quat_apply_2iPdS_S_S_S_S_S_ddPKddS1_)
        /*011c*/ 	.word	0x00000028
.L_48:


//--------------------- .nv.compat                --------------------------
	.section	.nv.compat,"",@"SHT_CUDA_COMPAT_INFO"
	.align	4
        /*0000*/ 	.byte	0x02, 0x09, 0x00, 0x00, 0x02, 0x02, 0x01, 0x00, 0x02, 0x05, 0x05, 0x00, 0x03, 0x07, 0x01, 0x01
        /*0010*/ 	.byte	0x02, 0x03, 0x00, 0x00, 0x02, 0x06, 0x01, 0x00, 0x04, 0x0b, 0x08, 0x00, 0x01, 0x00, 0x00, 0x00
        /*0020*/ 	.byte	0x00, 0x00, 0x00, 0x00


//--------------------- .nv.info._Z16llg_quat_apply_1ILi0EEvidPKdPdS2_S2_S2_S2_S2_S2_S2_S2_S2_S2_S2_S2_S2_ --------------------------
	.section	.nv.info._Z16llg_quat_apply_1ILi0EEvidPKdPdS2_S2_S2_S2_S2_S2_S2_S2_S2_S2_S2_S2_S2_,"",@"SHT_CUDA_INFO"
	.sectionflags	@""
	.align	4


	//----- nvinfo : EIATTR_CUDA_API_VERSION
	.align		4
        /*0000*/ 	.byte	0x04, 0x37
        /*0002*/ 	.short	(.L_50 - .L_49)
.L_49:
        /*0004*/ 	.word	0x00000082


	//----- nvinfo : EIATTR_KPARAM_INFO
	.align		4
.L_50:
        /*0008*/ 	.byte	0x04, 0x17
        /*000a*/ 	.short	(.L_52 - .L_51)
.L_51:
        /*000c*/ 	.word	0x00000000
        /*0010*/ 	.short	0x0010
        /*0012*/ 	.short	0x0080
        /*0014*/ 	.byte	0x00, 0xf5, 0x21, 0x00


	//----- nvinfo : EIATTR_KPARAM_INFO
	.align		4
.L_52:
        /*0018*/ 	.byte	0x04, 0x17
        /*001a*/ 	.short	(.L_54 - .L_53)
.L_53:
        /*001c*/ 	.word	0x00000000
        /*0020*/ 	.short	0x000f
        /*0022*/ 	.short	0x0078
        /*0024*/ 	.byte	0x00, 0xf5, 0x21, 0x00


	//----- nvinfo : EIATTR_KPARAM_INFO
	.align		4
.L_54:
        /*0028*/ 	.byte	0x04, 0x17
        /*002a*/ 	.short	(.L_56 - .L_55)
.L_55:
        /*002c*/ 	.word	0x00000000
        /*0030*/ 	.short	0x000e
        /*0032*/ 	.short	0x0070
        /*0034*/ 	.byte	0x00, 0xf5, 0x21, 0x00


	//----- nvinfo : EIATTR_KPARAM_INFO
	.align		4
.L_56:
        /*0038*/ 	.byte	0x04, 0x17
        /*003a*/ 	.short	(.L_58 - .L_57)
.L_57:
        /*003c*/ 	.word	0x00000000
        /*0040*/ 	.short	0x000d
        /*0042*/ 	.short	0x0068
        /*0044*/ 	.byte	0x00, 0xf5, 0x21, 0x00


	//----- nvinfo : EIATTR_KPARAM_INFO
	.align		4
.L_58:
        /*0048*/ 	.byte	0x04, 0x17
        /*004a*/ 	.short	(.L_60 - .L_59)
.L_59:
        /*004c*/ 	.word	0x00000000
        /*0050*/ 	.short	0x000c
        /*0052*/ 	.short	0x0060
        /*0054*/ 	.byte	0x00, 0xf5, 0x21, 0x00


	//----- nvinfo : EIATTR_KPARAM_INFO
	.align		4
.L_60:
        /*0058*/ 	.byte	0x04, 0x17
        /*005a*/ 	.short	(.L_62 - .L_61)
.L_61:
        /*005c*/ 	.word	0x00000000
        /*0060*/ 	.short	0x000b
        /*0062*/ 	.short	0x0058
        /*0064*/ 	.byte	0x00, 0xf5, 0x21, 0x00


	//----- nvinfo : EIATTR_KPARAM_INFO
	.align		4
.L_62:
        /*0068*/ 	.byte	0x04, 0x17
        /*006a*/ 	.short	(.L_64 - .L_63)
.L_63:
        /*006c*/ 	.word	0x00000000
        /*0070*/ 	.short	0x000a
        /*0072*/ 	.short	0x0050
        /*0074*/ 	.byte	0x00, 0xf5, 0x21, 0x00


	//----- nvinfo : EIATTR_KPARAM_INFO
	.align		4
.L_64:
        /*0078*/ 	.byte	0x04, 0x17
        /*007a*/ 	.short	(.L_66 - .L_65)
.L_65:
        /*007c*/ 	.word	0x00000000
        /*0080*/ 	.short	0x0009
        /*0082*/ 	.short	0x0048
        /*0084*/ 	.byte	0x00, 0xf5, 0x21, 0x00


	//----- nvinfo : EIATTR_KPARAM_INFO
	.align		4
.L_66:
        /*0088*/ 	.byte	0x04, 0x17
        /*008a*/ 	.short	(.L_68 - .L_67)
.L_67:
        /*008c*/ 	.word	0x00000000
        /*0090*/ 	.short	0x0008
        /*0092*/ 	.short	0x0040
        /*0094*/ 	.byte	0x00, 0xf5, 0x21, 0x00


	//----- nvinfo : EIATTR_KPARAM_INFO
	.align		4
.L_68:
        /*0098*/ 	.byte	0x04, 0x17
        /*009a*/ 	.short	(.L_70 - .L_69)
.L_69:
        /*009c*/ 	.word	0x00000000
        /*00a0*/ 	.short	0x0007
        /*00a2*/ 	.short	0x0038
        /*00a4*/ 	.byte	0x00, 0xf5, 0x21, 0x00


	//----- nvinfo : EIATTR_KPARAM_INFO
	.align		4
.L_70:
        /*00a8*/ 	.byte	0x04, 0x17
        /*00aa*/ 	.short	(.L_72 - .L_71)
.L_71:
        /*00ac*/ 	.word	0x00000000
        /*00b0*/ 	.short	0x0006
        /*00b2*/ 	.short	0x0030
        /*00b4*/ 	.byte	0x00, 0xf5, 0x21, 0x00


	//----- nvinfo : EIATTR_KPARAM_INFO
	.align		4
.L_72:
        /*00b8*/ 	.byte	0x04, 0x17
        /*00ba*/ 	.short	(.L_74 - .L_73)
.L_73:
        /*00bc*/ 	.word	0x00000000
        /*00c0*/ 	.short	0x0005
        /*00c2*/ 	.short	0x0028
        /*00c4*/ 	.byte	0x00, 0xf5, 0x21, 0x00


	//----- nvinfo : EIATTR_KPARAM_INFO
	.align		4
.L_74:
        /*00c8*/ 	.byte	0x04, 0x17
        /*00ca*/ 	.short	(.L_76 - .L_75)
.L_75:
        /*00cc*/ 	.word	0x00000000
        /*00d0*/ 	.short	0x0004
        /*00d2*/ 	.short	0x0020
        /*00d4*/ 	.byte	0x00, 0xf5, 0x21, 0x00


	//----- nvinfo : EIATTR_KPARAM_INFO
	.align		4
.L_76:
        /*00d8*/ 	.byte	0x04, 0x17
        /*00da*/ 	.short	(.L_78 - .L_77)
.L_77:
        /*00dc*/ 	.word	0x00000000
        /*00e0*/ 	.short	0x0003
        /*00e2*/ 	.short	0x0018
        /*00e4*/ 	.byte	0x00, 0xf5, 0x21, 0x00


	//----- nvinfo : EIATTR_KPARAM_INFO
	.align		4
.L_78:
        /*00e8*/ 	.byte	0x04, 0x17
        /*00ea*/ 	.short	(.L_80 - .L_79)
.L_79:
        /*00ec*/ 	.word	0x00000000
        /*00f0*/ 	.short	0x0002
        /*00f2*/ 	.short	0x0010
        /*00f4*/ 	.byte	0x00, 0xf5, 0x21, 0x00


	//----- nvinfo : EIATTR_KPARAM_INFO
	.align		4
.L_80:
        /*00f8*/ 	.byte	0x04, 0x17
        /*00fa*/ 	.short	(.L_82 - .L_81)
.L_81:
        /*00fc*/ 	.word	0x00000000
        /*0100*/ 	.short	0x0001
        /*0102*/ 	.short	0x0008
        /*0104*/ 	.byte	0x00, 0xf0, 0x21, 0x00


	//----- nvinfo : EIATTR_KPARAM_INFO
	.align		4
.L_82:
        /*0108*/ 	.byte	0x04, 0x17
        /*010a*/ 	.short	(.L_84 - .L_83)
.L_83:
        /*010c*/ 	.word	0x00000000
        /*0110*/ 	.short	0x0000
        /*0112*/ 	.short	0x0000
        /*0114*/ 	.byte	0x00, 0xf0, 0x11, 0x00


	//----- nvinfo : EIATTR_SPARSE_MMA_MASK
	.align		4
.L_84:
        /*0118*/ 	.byte	0x03, 0x50
        /*011a*/ 	.short	0x0000


	//----- nvinfo : EIATTR_MAXREG_COUNT
	.align		4
        /*011c*/ 	.byte	0x03, 0x1b
        /*011e*/ 	.short	0x00ff


	//----- nvinfo : EIATTR_MERCURY_ISA_VERSION
	.align		4
        /*0120*/ 	.byte	0x03, 0x5f
        /*0122*/ 	.short	0x0101


	//----- nvinfo : EIATTR_VRC_CTA_INIT_COUNT
	.align		4
        /*0124*/ 	.byte	0x02, 0x4a
	.zero		1
	.zero		1


	//----- nvinfo : EIATTR_EXIT_INSTR_OFFSETS
	.align		4
        /*0128*/ 	.byte	0x04, 0x1c
        /*012a*/ 	.short	(.L_86 - .L_85)


	//   ....[0]....
.L_85:
        /*012c*/ 	.word	0x00000070


	//   ....[1]....
        /*0130*/ 	.word	0x00000a30


	//----- nvinfo : EIATTR_CRS_STACK_SIZE
	.align		4
.L_86:
        /*0134*/ 	.byte	0x04, 0x1e
        /*0136*/ 	.short	(.L_88 - .L_87)
.L_87:
        /*0138*/ 	.word	0x00000000


	//----- nvinfo : EIATTR_CBANK_PARAM_SIZE
	.align		4
.L_88:
        /*013c*/ 	.byte	0x03, 0x19
        /*013e*/ 	.short	0x0088


	//----- nvinfo : EIATTR_PARAM_CBANK
	.align		4
        /*0140*/ 	.byte	0x04, 0x0a
        /*0142*/ 	.short	(.L_90 - .L_89)
	.align		4
.L_89:
        /*0144*/ 	.word	index@(.nv.constant0._Z16llg_quat_apply_1ILi0EEvidPKdPdS2_S2_S2_S2_S2_S2_S2_S2_S2_S2_S2_S2_S2_)
        /*0148*/ 	.short	0x0380
        /*014a*/ 	.short	0x0088


	//----- nvinfo : EIATTR_SW_WAR
	.align		4
.L_90:
        /*014c*/ 	.byte	0x04, 0x36
        /*014e*/ 	.short	(.L_92 - .L_91)
.L_91:
        /*0150*/ 	.word	0x00000008
.L_92:


//--------------------- .nv.info._Z16llg_quat_apply_1ILi1EEvidPKdPdS2_S2_S2_S2_S2_S2_S2_S2_S2_S2_S2_S2_S2_ --------------------------
	.section	.nv.info._Z16llg_quat_apply_1ILi1EEvidPKdPdS2_S2_S2_S2_S2_S2_S2_S2_S2_S2_S2_S2_S2_,"",@"SHT_CUDA_INFO"
	.sectionflags	@""
	.align	4


	//----- nvinfo : EIATTR_CUDA_API_VERSION
	.align		4
        /*0000*/ 	.byte	0x04, 0x37
        /*0002*/ 	.short	(.L_94 - .L_93)
.L_93:
        /*0004*/ 	.word	0x00000082


	//----- nvinfo : EIATTR_KPARAM_INFO
	.align		4
.L_94:
        /*0008*/ 	.byte	0x04, 0x17
        /*000a*/ 	.short	(.L_96 - .L_95)
.L_95:
        /*000c*/ 	.word	0x00000000
        /*0010*/ 	.short	0x0010
        /*0012*/ 	.short	0x0080
        /*0014*/ 	.byte	0x00, 0xf5, 0x21, 0x00


	//----- nvinfo : EIATTR_KPARAM_INFO
	.align		4
.L_96:
        /*0018*/ 	.byte	0x04, 0x17
        /*001a*/ 	.short	(.L_98 - .L_97)
.L_97:
        /*001c*/ 	.word	0x00000000
        /*0020*/ 	.short	0x000f
        /*0022*/ 	.short	0x0078
        /*0024*/ 	.byte	0x00, 0xf5, 0x21, 0x00


	//----- nvinfo : EIATTR_KPARAM_INFO
	.align		4
.L_98:
        /*0028*/ 	.byte	0x04, 0x17
        /*002a*/ 	.short	(.L_100 - .L_99)
.L_99:
        /*002c*/ 	.word	0x00000000
        /*0030*/ 	.short	0x000e
        /*0032*/ 	.short	0x0070
        /*0034*/ 	.byte	0x00, 0xf5, 0x21, 0x00


	//----- nvinfo : EIATTR_KPARAM_INFO
	.align		4
.L_100:
        /*0038*/ 	.byte	0x04, 0x17
        /*003a*/ 	.short	(.L_102 - .L_101)
.L_101:
        /*003c*/ 	.word	0x00000000
        /*0040*/ 	.short	0x000d
        /*0042*/ 	.short	0x0068
        /*0044*/ 	.byte	0x00, 0xf5, 0x21, 0x00


	//----- nvinfo : EIATTR_KPARAM_INFO
	.align		4
.L_102:
        /*0048*/ 	.byte	0x04, 0x17
        /*004a*/ 	.short	(.L_104 - .L_103)
.L_103:
        /*004c*/ 	.word	0x00000000
        /*0050*/ 	.short	0x000c
        /*0052*/ 	.short	0x0060
        /*0054*/ 	.byte	0x00, 0xf5, 0x21, 0x00


	//----- nvinfo : EIATTR_KPARAM_INFO
	.align		4
.L_104:
        /*0058*/ 	.byte	0x04, 0x17
        /*005a*/ 	.short	(.L_106 - .L_105)
.L_105:
        /*005c*/ 	.word	0x00000000
        /*0060*/ 	.short	0x000b
        /*0062*/ 	.short	0x0058
        /*0064*/ 	.byte	0x00, 0xf5, 0x21, 0x00


	//----- nvinfo : EIATTR_KPARAM_INFO
	.align		4
.L_106:
        /*0068*/ 	.byte	0x04, 0x17
        /*006a*/ 	.short	(.L_108 - .L_107)
.L_107:
        /*006c*/ 	.word	0x00000000
        /*0070*/ 	.short	0x000a
        /*0072*/ 	.short	0x0050
        /*0074*/ 	.byte	0x00, 0xf5, 0x21, 0x00


	//----- nvinfo : EIATTR_KPARAM_INFO
	.align		4
.L_108:
        /*0078*/ 	.byte	0x04, 0x17
        /*007a*/ 	.short	(.L_110 - .L_109)
.L_109:
        /*007c*/ 	.word	0x00000000
        /*0080*/ 	.short	0x0009
        /*0082*/ 	.short	0x0048
        /*0084*/ 	.byte	0x00, 0xf5, 0x21, 0x00


	//----- nvinfo : EIATTR_KPARAM_INFO
	.align		4
.L_110:
        /*0088*/ 	.byte	0x04, 0x17
        /*008a*/ 	.short	(.L_112 - .L_111)
.L_111:
        /*008c*/ 	.word	0x00000000
        /*0090*/ 	.short	0x0008
        /*0092*/ 	.short	0x0040
        /*0094*/ 	.byte	0x00, 0xf5, 0x21, 0x00


	//----- nvinfo : EIATTR_KPARAM_INFO
	.align		4
.L_112:
        /*0098*/ 	.byte	0x04, 0x17
        /*009a*/ 	.short	(.L_114 - .L_113)
.L_113:
        /*009c*/ 	.word	0x00000000
        /*00a0*/ 	.short	0x0007
        /*00a2*/ 	.short	0x0038
        /*00a4*/ 	.byte	0x00, 0xf5, 0x21, 0x00


	//----- nvinfo : EIATTR_KPARAM_INFO
	.align		4
.L_114:
        /*00a8*/ 	.byte	0x04, 0x17
        /*00aa*/ 	.short	(.L_116 - .L_115)
.L_115:
        /*00ac*/ 	.word	0x00000000
        /*00b0*/ 	.short	0x0006
        /*00b2*/ 	.short	0x0030
        /*00b4*/ 	.byte	0x00, 0xf5, 0x21, 0x00


	//----- nvinfo : EIATTR_KPARAM_INFO
	.align		4
.L_116:
        /*00b8*/ 	.byte	0x04, 0x17
        /*00ba*/ 	.short	(.L_118 - .L_117)
.L_117:
        /*00bc*/ 	.word	0x00000000
        /*00c0*/ 	.short	0x0005
        /*00c2*/ 	.short	0x0028
        /*00c4*/ 	.byte	0x00, 0xf5, 0x21, 0x00


	//----- nvinfo : EIATTR_KPARAM_INFO
	.align		4
.L_118:
        /*00c8*/ 	.byte	0x04, 0x17
        /*00ca*/ 	.short	(.L_120 - .L_119)
.L_119:
        /*00cc*/ 	.word	0x00000000
        /*00d0*/ 	.short	0x0004
        /*00d2*/ 	.short	0x0020
        /*00d4*/ 	.byte	0x00, 0xf5, 0x21, 0x00


	//----- nvinfo : EIATTR_KPARAM_INFO
	.align		4
.L_120:
        /*00d8*/ 	.byte	0x04, 0x17
        /*00da*/ 	.short	(.L_122 - .L_121)
.L_121:
        /*00dc*/ 	.word	0x00000000
        /*00e0*/ 	.short	0x0003
        /*00e2*/ 	.short	0x0018
        /*00e4*/ 	.byte	0x00, 0xf5, 0x21, 0x00


	//----- nvinfo : EIATTR_KPARAM_INFO
	.align		4
.L_122:
        /*00e8*/ 	.byte	0x04, 0x17
        /*00ea*/ 	.short	(.L_124 - .L_123)
.L_123:
        /*00ec*/ 	.word	0x00000000
        /*00f0*/ 	.short	0x0002
        /*00f2*/ 	.short	0x0010
        /*00f4*/ 	.byte	0x00, 0xf5, 0x21, 0x00


	//----- nvinfo : EIATTR_KPARAM_INFO
	.align		4
.L_124:
        /*00f8*/ 	.byte	0x04, 0x17
        /*00fa*/ 	.short	(.L_126 - .L_125)
.L_125:
        /*00fc*/ 	.word	0x00000000
        /*0100*/ 	.short	0x0001
        /*0102*/ 	.short	0x0008
        /*0104*/ 	.byte	0x00, 0xf0, 0x21, 0x00


	//----- nvinfo : EIATTR_KPARAM_INFO
	.align		4
.L_126:
        /*0108*/ 	.byte	0x04, 0x17
        /*010a*/ 	.short	(.L_128 - .L_127)
.L_127:
        /*010c*/ 	.word	0x00000000
        /*0110*/ 	.short	0x0000
        /*0112*/ 	.short	0x0000
        /*0114*/ 	.byte	0x00, 0xf0, 0x11, 0x00


	//----- nvinfo : EIATTR_SPARSE_MMA_MASK
	.align		4
.L_128:
        /*0118*/ 	.byte	0x03, 0x50
        /*011a*/ 	.short	0x0000


	//----- nvinfo : EIATTR_MAXREG_COUNT
	.align		4
        /*011c*/ 	.byte	0x03, 0x1b
        /*011e*/ 	.short	0x00ff


	//----- nvinfo : EIATTR_MERCURY_ISA_VERSION
	.align		4
        /*0120*/ 	.byte	0x03, 0x5f
        /*0122*/ 	.short	0x0101


	//----- nvinfo : EIATTR_VRC_CTA_INIT_COUNT
	.align		4
        /*0124*/ 	.byte	0x02, 0x4a
	.zero		1
	.zero		1


	//----- nvinfo : EIATTR_EXIT_INSTR_OFFSETS
	.align		4
        /*0128*/ 	.byte	0x04, 0x1c
        /*012a*/ 	.short	(.L_130 - .L_129)


	//   ....[0]....
.L_129:
        /*012c*/ 	.word	0x00000070


	//   ....[1]....
        /*0130*/ 	.word	0x00000b60


	//----- nvinfo : EIATTR_CRS_STACK_SIZE
	.align		4
.L_130:
        /*0134*/ 	.byte	0x04, 0x1e
        /*0136*/ 	.short	(.L_132 - .L_131)
.L_131:
        /*0138*/ 	.word	0x00000000


	//----- nvinfo : EIATTR_CBANK_PARAM_SIZE
	.align		4
.L_132:
        /*013c*/ 	.byte	0x03, 0x19
        /*013e*/ 	.short	0x0088


	//----- nvinfo : EIATTR_PARAM_CBANK
	.align		4
        /*0140*/ 	.byte	0x04, 0x0a
        /*0142*/ 	.short	(.L_134 - .L_133)
	.align		4
.L_133:
        /*0144*/ 	.word	index@(.nv.constant0._Z16llg_quat_apply_1ILi1EEvidPKdPdS2_S2_S2_S2_S2_S2_S2_S2_S2_S2_S2_S2_S2_)
        /*0148*/ 	.short	0x0380
        /*014a*/ 	.short	0x0088


	//----- nvinfo : EIATTR_SW_WAR
	.align		4
.L_134:
        /*014c*/ 	.byte	0x04, 0x36
        /*014e*/ 	.short	(.L_136 - .L_135)
.L_135:
        /*0150*/ 	.word	0x00000008
.L_136:


//--------------------- .nv.info._Z16llg_quat_apply_4iPdS_S_S_S_S_S_ --------------------------
	.section	.nv.info._Z16llg_quat_apply_4iPdS_S_S_S_S_S_,"",@"SHT_CUDA_INFO"
	.sectionflags	@""
	.align	4


	//----- nvinfo : EIATTR_CUDA_API_VERSION
	.align		4
        /*0000*/ 	.byte	0x04, 0x37
        /*0002*/ 	.short	(.L_138 - .L_137)
.L_137:
        /*0004*/ 	.word	0x00000082


	//----- nvinfo : EIATTR_KPARAM_INFO
	.align		4
.L_138:
        /*0008*/ 	.byte	0x04, 0x17
        /*000a*/ 	.short	(.L_140 - .L_139)
.L_139:
        /*000c*/ 	.word	0x00000000
        /*0010*/ 	.short	0x0007
        /*0012*/ 	.short	0x0038
        /*0014*/ 	.byte	0x00, 0xf5, 0x21, 0x00


	//----- nvinfo : EIATTR_KPARAM_INFO
	.align		4
.L_140:
        /*0018*/ 	.byte	0x04, 0x17
        /*001a*/ 	.short	(.L_142 - .L_141)
.L_141:
        /*001c*/ 	.word	0x00000000
        /*0020*/ 	.short	0x0006
        /*0022*/ 	.short	0x0030
        /*0024*/ 	.byte	0x00, 0xf5, 0x21, 0x00


	//----- nvinfo : EIATTR_KPARAM_INFO
	.align		4
.L_142:
        /*0028*/ 	.byte	0x04, 0x17
        /*002a*/ 	.short	(.L_144 - .L_143)
.L_143:
        /*002c*/ 	.word	0x00000000
        /*0030*/ 	.short	0x0005
        /*0032*/ 	.short	0x0028
        /*0034*/ 	.byte	0x00, 0xf5, 0x21, 0x00


	//----- nvinfo : EIATTR_KPARAM_INFO
	.align		4
.L_144:
        /*0038*/ 	.byte	0x04, 0x17
        /*003a*/ 	.short	(.L_146 - .L_145)
.L_145:
        /*003c*/ 	.word	0x00000000
        /*0040*/ 	.short	0x0004
        /*0042*/ 	.short	0x0020
        /*0044*/ 	.byte	0x00, 0xf5, 0x21, 0x00


	//----- nvinfo : EIATTR_KPARAM_INFO
	.align		4
.L_146:
        /*0048*/ 	.byte	0x04, 0x17
        /*004a*/ 	.short	(.L_148 - .L_147)
.L_147:
        /*004c*/ 	.word	0x00000000
        /*0050*/ 	.short	0x0003
        /*0052*/ 	.short	0x0018
        /*0054*/ 	.byte	0x00, 0xf5, 0x21, 0x00


	//----- nvinfo : EIATTR_KPARAM_INFO
	.align		4
.L_148:
        /*0058*/ 	.byte	0x04, 0x17
        /*005a*/ 	.short	(.L_150 - .L_149)
.L_149:
        /*005c*/ 	.word	0x00000000
        /*0060*/ 	.short	0x0002
        /*0062*/ 	.short	0x0010
        /*0064*/ 	.byte	0x00, 0xf5, 0x21, 0x00


	//----- nvinfo : EIATTR_KPARAM_INFO
	.align		4
.L_150:
        /*0068*/ 	.byte	0x04, 0x17
        /*006a*/ 	.short	(.L_152 - .L_151)
.L_151:
        /*006c*/ 	.word	0x00000000
        /*0070*/ 	.short	0x0001
        /*0072*/ 	.short	0x0008
        /*0074*/ 	.byte	0x00, 0xf5, 0x21, 0x00


	//----- nvinfo : EIATTR_KPARAM_INFO
	.align		4
.L_152:
        /*0078*/ 	.byte	0x04, 0x17
        /*007a*/ 	.short	(.L_154 - .L_153)
.L_153:
        /*007c*/ 	.word	0x00000000
        /*0080*/ 	.short	0x0000
        /*0082*/ 	.short	0x0000
        /*0084*/ 	.byte	0x00, 0xf0, 0x11, 0x00


	//----- nvinfo : EIATTR_SPARSE_MMA_MASK
	.align		4
.L_154:
        /*0088*/ 	.byte	0x03, 0x50
        /*008a*/ 	.short	0x0000


	//----- nvinfo : EIATTR_MAXREG_COUNT
	.align		4
        /*008c*/ 	.byte	0x03, 0x1b
        /*008e*/ 	.short	0x00ff


	//----- nvinfo : EIATTR_MERCURY_ISA_VERSION
	.align		4
        /*0090*/ 	.byte	0x03, 0x5f
        /*0092*/ 	.short	0x0101


	//----- nvinfo : EIATTR_VRC_CTA_INIT_COUNT
	.align		4
        /*0094*/ 	.byte	0x02, 0x4a
	.zero		1
	.zero		1


	//----- nvinfo : EIATTR_EXIT_INSTR_OFFSETS
	.align		4
        /*0098*/ 	.byte	0x04, 0x1c
        /*009a*/ 	.short	(.L_156 - .L_155)


	//   ....[0]....
.L_155:
        /*009c*/ 	.word	0x00000070


	//   ....[1]....
        /*00a0*/ 	.word	0x000000d0


	//   ....[2]....
        /*00a4*/ 	.word	0x00000250


	//----- nvinfo : EIATTR_CBANK_PARAM_SIZE
	.align		4
.L_156:
        /*00a8*/ 	.byte	0x03, 0x19
        /*00aa*/ 	.short	0x0040


	//----- nvinfo : EIATTR_PARAM_CBANK
	.align		4
        /*00ac*/ 	.byte	0x04, 0x0a
        /*00ae*/ 	.short	(.L_158 - .L_157)
	.align		4
.L_157:
        /*00b0*/ 	.word	index@(.nv.constant0._Z16llg_quat_apply_4iPdS_S_S_S_S_S_)
        /*00b4*/ 	.short	0x0380
        /*00b6*/ 	.short	0x0040


	//----- nvinfo : EIATTR_SW_WAR
	.align		4
.L_158:
        /*00b8*/ 	.byte	0x04, 0x36
        /*00ba*/ 	.short	(.L_160 - .L_159)
.L_159:
        /*00bc*/ 	.word	0x00000008
.L_160:


//--------------------- .nv.info._Z16llg_quat_apply_3iPdS_S_S_S_S_S_S_S_S_S_S_ --------------------------
	.section	.nv.info._Z16llg_quat_apply_3iPdS_S_S_S_S_S_S_S_S_S_S_,"",@"SHT_CUDA_INFO"
	.sectionflags	@""
	.align	4


	//----- nvinfo : EIATTR_CUDA_API_VERSION
	.align		4
        /*0000*/ 	.byte	0x04, 0x37
        /*0002*/ 	.short	(.L_162 - .L_161)
.L_161:
        /*0004*/ 	.word	0x00000082


	//----- nvinfo : EIATTR_KPARAM_INFO
	.align		4
.L_162:
        /*0008*/ 	.byte	0x04, 0x17
        /*000a*/ 	.short	(.L_164 - .L_163)
.L_163:
        /*000c*/ 	.word	0x00000000
        /*0010*/ 	.short	0x000c
        /*0012*/ 	.short	0x0060
        /*0014*/ 	.byte	0x00, 0xf5, 0x21, 0x00


	//----- nvinfo : EIATTR_KPARAM_INFO
	.align		4
.L_164:
        /*0018*/ 	.byte	0x04, 0x17
        /*001a*/ 	.short	(.L_166 - .L_165)
.L_165:
        /*001c*/ 	.word	0x00000000
        /*0020*/ 	.short	0x000b
        /*0022*/ 	.short	0x0058
        /*0024*/ 	.byte	0x00, 0xf5, 0x21, 0x00


	//----- nvinfo : EIATTR_KPARAM_INFO
	.align		4
.L_166:
        /*0028*/ 	.byte	0x04, 0x17
        /*002a*/ 	.short	(.L_168 - .L_167)
.L_167:
        /*002c*/ 	.word	0x00000000
        /*0030*/ 	.short	0x000a
        /*0032*/ 	.short	0x0050
        /*0034*/ 	.byte	0x00, 0xf5, 0x21, 0x00


	//----- nvinfo : EIATTR_KPARAM_INFO
	.align		4
.L_168:
        /*0038*/ 	.byte	0x04, 0x17
        /*003a*/ 	.short	(.L_170 - .L_169)
.L_169:
        /*003c*/ 	.word	0x00000000
        /*0040*/ 	.short	0x0009
        /*0042*/ 	.short	0x0048
        /*0044*/ 	.byte	0x00, 0xf5, 0x21, 0x00


	//----- nvinfo : EIATTR_KPARAM_INFO
	.align		4
.L_170:
        /*0048*/ 	.byte	0x04, 0x17
        /*004a*/ 	.short	(.L_172 - .L_171)
.L_171:
        /*004c*/ 	.word	0x00000000
        /*0050*/ 	.short	0x0008
        /*0052*/ 	.short	0x0040
        /*0054*/ 	.byte	0x00, 0xf5, 0x21, 0x00


	//----- nvinfo : EIATTR_KPARAM_INFO
	.align		4
.L_172:
        /*0058*/ 	.byte	0x04, 0x17
        /*005a*/ 	.short	(.L_174 - .L_173)
.L_173:
        /*005c*/ 	.word	0x00000000
        /*0060*/ 	.short	0x0007
        /*0062*/ 	.short	0x0038
        /*0064*/ 	.byte	0x00, 0xf5, 0x21, 0x00


	//----- nvinfo : EIATTR_KPARAM_INFO
	.align		4
.L_174:
        /*0068*/ 	.byte	0x04, 0x17
        /*006a*/ 	.short	(.L_176 - .L_175)
.L_175:
        /*006c*/ 	.word	0x00000000
        /*0070*/ 	.short	0x0006
        /*0072*/ 	.short	0x0030
        /*0074*/ 	.byte	0x00, 0xf5, 0x21, 0x00


	//----- nvinfo : EIATTR_KPARAM_INFO
	.align		4
.L_176:
        /*0078*/ 	.byte	0x04, 0x17
        /*007a*/ 	.short	(.L_178 - .L_177)
.L_177:
        /*007c*/ 	.word	0x00000000
        /*0080*/ 	.short	0x0005
        /*0082*/ 	.short	0x0028
        /*0084*/ 	.byte	0x00, 0xf5, 0x21, 0x00


	//----- nvinfo : EIATTR_KPARAM_INFO
	.align		4
.L_178:
        /*0088*/ 	.byte	0x04, 0x17
        /*008a*/ 	.short	(.L_180 - .L_179)
.L_179:
        /*008c*/ 	.word	0x00000000
        /*0090*/ 	.short	0x0004
        /*0092*/ 	.short	0x0020
        /*0094*/ 	.byte	0x00, 0xf5, 0x21, 0x00


	//----- nvinfo : EIATTR_KPARAM_INFO
	.align		4
.L_180:
        /*0098*/ 	.byte	0x04, 0x17
        /*009a*/ 	.short	(.L_182 - .L_181)
.L_181:
        /*009c*/ 	.word	0x00000000
        /*00a0*/ 	.short	0x0003
        /*00a2*/ 	.short	0x0018
        /*00a4*/ 	.byte	0x00, 0xf5, 0x21, 0x00


	//----- nvinfo : EIATTR_KPARAM_INFO
	.align		4
.L_182:
        /*00a8*/ 	.byte	0x04, 0x17
        /*00aa*/ 	.short	(.L_184 - .L_183)
.L_183:
        /*00ac*/ 	.word	0x00000000
        /*00b0*/ 	.short	0x0002
        /*00b2*/ 	.short	0x0010
        /*00b4*/ 	.byte	0x00, 0xf5, 0x21, 0x00


	//----- nvinfo : EIATTR_KPARAM_INFO
	.align		4
.L_184:
        /*00b8*/ 	.byte	0x04, 0x17
        /*00ba*/ 	.short	(.L_186 - .L_185)
.L_185:
        /*00bc*/ 	.word	0x00000000
        /*00c0*/ 	.short	0x0001
        /*00c2*/ 	.short	0x0008
        /*00c4*/ 	.byte	0x00, 0xf5, 0x21, 0x00


	//----- nvinfo : EIATTR_KPARAM_INFO
	.align		4
.L_186:
        /*00c8*/ 	.byte	0x04, 0x17
        /*00ca*/ 	.short	(.L_188 - .L_187)
.L_187:
        /*00cc*/ 	.word	0x00000000
        /*00d0*/ 	.short	0x0000
        /*00d2*/ 	.short	0x0000
        /*00d4*/ 	.byte	0x00, 0xf0, 0x11, 0x00


	//----- nvinfo : EIATTR_SPARSE_MMA_MASK
	.align		4
.L_188:
        /*00d8*/ 	.byte	0x03, 0x50
        /*00da*/ 	.short	0x0000


	//----- nvinfo : EIATTR_MAXREG_COUNT
	.align		4
        /*00dc*/ 	.byte	0x03, 0x1b
        /*00de*/ 	.short	0x00ff


	//----- nvinfo : EIATTR_MERCURY_ISA_VERSION
	.align		4
        /*00e0*/ 	.byte	0x03, 0x5f
        /*00e2*/ 	.short	0x0101


	//----- nvinfo : EIATTR_VRC_CTA_INIT_COUNT
	.align		4
        /*00e4*/ 	.byte	0x02, 0x4a
	.zero		1
	.zero		1


	//----- nvinfo : EIATTR_EXIT_INSTR_OFFSETS
	.align		4
        /*00e8*/ 	.byte	0x04, 0x1c
        /*00ea*/ 	.short	(.L_190 - .L_189)


	//   ....[0]....
.L_189:
        /*00ec*/ 	.word	0x00000070


	//   ....[1]....
        /*00f0*/ 	.word	0x00000260


	//   ....[2]....
        /*00f4*/ 	.word	0x000005e0


	//   ....[3]....
        /*00f8*/ 	.word	0x00000770


	//----- nvinfo : EIATTR_CRS_STACK_SIZE
	.align		4
.L_190:
        /*00fc*/ 	.byte	0x04, 0x1e
        /*00fe*/ 	.short	(.L_192 - .L_191)
.L_191:
        /*0100*/ 	.word	0x00000000


	//----- nvinfo : EIATTR_CBANK_PARAM_SIZE
	.align		4
.L_192:
        /*0104*/ 	.byte	0x03, 0x19
        /*0106*/ 	.short	0x0068


	//----- nvinfo : EIATTR_PARAM_CBANK
	.align		4
        /*0108*/ 	.byte	0x04, 0x0a
        /*010a*/ 	.short	(.L_194 - .L_193)
	.align		4
.L_193:
        /*010c*/ 	.word	index@(.nv.constant0._Z16llg_quat_apply_3iPdS_S_S_S_S_S_S_S_S_S_S_)
        /*0110*/ 	.short	0x0380
        /*0112*/ 	.short	0x0068


	//----- nvinfo : EIATTR_SW_WAR
	.align		4
.L_194:
        /*0114*/ 	.byte	0x04, 0x36
        /*0116*/ 	.short	(.L_196 - .L_195)
.L_195:
        /*0118*/ 	.word	0x00000008
.L_196:


//--------------------- .nv.info._Z16llg_quat_apply_2iPdS_S_S_S_S_S_ddPKddS1_ --------------------------
	.section	.nv.info._Z16llg_quat_apply_2iPdS_S_S_S_S_S_ddPKddS1_,"",@"SHT_CUDA_INFO"
	.sectionflags	@""
	.align	4


	//----- nvinfo : EIATTR_CUDA_API_VERSION
	.align		4
        /*0000*/ 	.byte	0x04, 0x37
        /*0002*/ 	.short	(.L_198 - .L_197)
.L_197:
        /*0004*/ 	.word	0x00000082


	//----- nvinfo : EIATTR_KPARAM_INFO
	.align		4
.L_198:
        /*0008*/ 	.byte	0x04, 0x17
        /*000a*/ 	.short	(.L_200 - .L_199)
.L_199:
        /*000c*/ 	.word	0x00000000
        /*0010*/ 	.short	0x000c
        /*0012*/ 	.short	0x0060
        /*0014*/ 	.byte	0x00, 0xf5, 0x21, 0x00


	//----- nvinfo : EIATTR_KPARAM_INFO
	.align		4
.L_200:
        /*0018*/ 	.byte	0x04, 0x17
        /*001a*/ 	.short	(.L_202 - .L_201)
.L_201:
        /*001c*/ 	.word	0x00000000
        /*0020*/ 	.short	0x000b
        /*0022*/ 	.short	0x0058
        /*0024*/ 	.byte	0x00, 0xf0, 0x21, 0x00


	//----- nvinfo : EIATTR_KPARAM_INFO
	.align		4
.L_202:
        /*0028*/ 	.byte	0x04, 0x17
        /*002a*/ 	.short	(.L_204 - .L_203)
.L_203:
        /*002c*/ 	.word	0x00000000
        /*0030*/ 	.short	0x000a
        /*0032*/ 	.short	0x0050
        /*0034*/ 	.byte	0x00, 0xf5, 0x21, 0x00


	//----- nvinfo : EIATTR_KPARAM_INFO
	.align		4
.L_204:
        /*0038*/ 	.byte	0x04, 0x17
        /*003a*/ 	.short	(.L_206 - .L_205)
.L_205:
        /*003c*/ 	.word	0x00000000
        /*0040*/ 	.short	0x0009
        /*0042*/ 	.short	0x0048
        /*0044*/ 	.byte	0x00, 0xf0, 0x21, 0x00


	//----- nvinfo : EIATTR_KPARAM_INFO
	.align		4
.L_206:
        /*0048*/ 	.byte	0x04, 0x17
        /*004a*/ 	.short	(.L_208 - .L_207)
.L_207:
        /*004c*/ 	.word	0x00000000
        /*0050*/ 	.short	0x0008
        /*0052*/ 	.short	0x0040
        /*0054*/ 	.byte	0x00, 0xf0, 0x21, 0x00


	//----- nvinfo : EIATTR_KPARAM_INFO
	.align		4
.L_208:
        /*0058*/ 	.byte	0x04, 0x17
        /*005a*/ 	.short	(.L_210 - .L_209)
.L_209:
        /*005c*/ 	.word	0x00000000
        /*0060*/ 	.short	0x0007
        /*0062*/ 	.short	0x0038
        /*0064*/ 	.byte	0x00, 0xf5, 0x21, 0x00


	//----- nvinfo : EIATTR_KPARAM_INFO
	.align		4
.L_210:
        /*0068*/ 	.byte	0x04, 0x17
        /*006a*/ 	.short	(.L_212 - .L_211)
.L_211:
        /*006c*/ 	.word	0x00000000
        /*0070*/ 	.short	0x0006
        /*0072*/ 	.short	0x0030
        /*0074*/ 	.byte	0x00, 0xf5, 0x21, 0x00


	//----- nvinfo : EIATTR_KPARAM_INFO
	.align		4
.L_212:
        /*0078*/ 	.byte	0x04, 0x17
        /*007a*/ 	.short	(.L_214 - .L_213)
.L_213:
        /*007c*/ 	.word	0x00000000
        /*0080*/ 	.short	0x0005
        /*0082*/ 	.short	0x0028
        /*0084*/ 	.byte	0x00, 0xf5, 0x21, 0x00


	//----- nvinfo : EIATTR_KPARAM_INFO
	.align		4
.L_214:
        /*0088*/ 	.byte	0x04, 0x17
        /*008a*/ 	.short	(.L_216 - .L_215)
.L_215:
        /*008c*/ 	.word	0x00000000
        /*0090*/ 	.short	0x0004
        /*0092*/ 	.short	0x0020
        /*0094*/ 	.byte	0x00, 0xf5, 0x21, 0x00


	//----- nvinfo : EIATTR_KPARAM_INFO
	.align		4
.L_216:
        /*0098*/ 	.byte	0x04, 0x17
        /*009a*/ 	.short	(.L_218 - .L_217)
.L_217:
        /*009c*/ 	.word	0x00000000
        /*00a0*/ 	.short	0x0003
        /*00a2*/ 	.short	0x0018
        /*00a4*/ 	.byte	0x00, 0xf5, 0x21, 0x00


	//----- nvinfo : EIATTR_KPARAM_INFO
	.align		4
.L_218:
        /*00a8*/ 	.byte	0x04, 0x17
        /*00aa*/ 	.short	(.L_220 - .L_219)
.L_219:
        /*00ac*/ 	.word	0x00000000
        /*00b0*/ 	.short	0x0002
        /*00b2*/ 	.short	0x0010
        /*00b4*/ 	.byte	0x00, 0xf5, 0x21, 0x00


	//----- nvinfo : EIATTR_KPARAM_INFO
	.align		4
.L_220:
        /*00b8*/ 	.byte	0x04, 0x17
        /*00ba*/ 	.short	(.L_222 - .L_221)
.L_221:
        /*00bc*/ 	.word	0x00000000
        /*00c0*/ 	.short	0x0001
        /*00c2*/ 	.short	0x0008
        /*00c4*/ 	.byte	0x00, 0xf5, 0x21, 0x00


	//----- nvinfo : EIATTR_KPARAM_INFO
	.align		4
.L_222:
        /*00c8*/ 	.byte	0x04, 0x17
        /*00ca*/ 	.short	(.L_224 - .L_223)
.L_223:
        /*00cc*/ 	.word	0x00000000
        /*00d0*/ 	.short	0x0000
        /*00d2*/ 	.short	0x0000
        /*00d4*/ 	.byte	0x00, 0xf0, 0x11, 0x00


	//----- nvinfo : EIATTR_SPARSE_MMA_MASK
	.align		4
.L_224:
        /*00d8*/ 	.byte	0x03, 0x50
        /*00da*/ 	.short	0x0000


	//----- nvinfo : EIATTR_MAXREG_COUNT
	.align		4
        /*00dc*/ 	.byte	0x03, 0x1b
        /*00de*/ 	.short	0x00ff


	//----- nvinfo : EIATTR_MERCURY_ISA_VERSION
	.align		4
        /*00e0*/ 	.byte	0x03, 0x5f
        /*00e2*/ 	.short	0x0101


	//----- nvinfo : EIATTR_VRC_CTA_INIT_COUNT
	.align		4
        /*00e4*/ 	.byte	0x02, 0x4a
	.zero		1
	.zero		1


	//----- nvinfo : EIATTR_EXIT_INSTR_OFFSETS
	.align		4
        /*00e8*/ 	.byte	0x04, 0x1c
        /*00ea*/ 	.short	(.L_226 - .L_225)


	//   ....[0]....
.L_225:
        /*00ec*/ 	.word	0x00000080


	//   ....[1]....
        /*00f0*/ 	.word	0x000000e0


	//   ....[2]....
        /*00f4*/ 	.word	0x00001290


	//----- nvinfo : EIATTR_CRS_STACK_SIZE
	.align		4
.L_226:
        /*00f8*/ 	.byte	0x04, 0x1e
        /*00fa*/ 	.short	(.L_228 - .L_227)
.L_227:
        /*00fc*/ 	.word	0x00000000


	//----- nvinfo : EIATTR_CBANK_PARAM_SIZE
	.align		4
.L_228:
        /*0100*/ 	.byte	0x03, 0x19
        /*0102*/ 	.short	0x0068


	//----- nvinfo : EIATTR_PARAM_CBANK
	.align		4
        /*0104*/ 	.byte	0x04, 0x0a
        /*0106*/ 	.short	(.L_230 - .L_229)
	.align		4
.L_229:
        /*0108*/ 	.word	index@(.nv.constant0._Z16llg_quat_apply_2iPdS_S_S_S_S_S_ddPKddS1_)
        /*010c*/ 	.short	0x0380
        /*010e*/ 	.short	0x0068


	//----- nvinfo : EIATTR_SW_WAR
	.align		4
.L_230:
        /*0110*/ 	.byte	0x04, 0x36
        /*0112*/ 	.short	(.L_232 - .L_231)
.L_231:
        /*0114*/ 	.word	0x00000008
.L_232:


//--------------------- .nv.callgraph             --------------------------
	.section	.nv.callgraph,"",@"SHT_CUDA_CALLGRAPH"
	.align	4
	.sectionentsize	8
	.align		4
        /*0000*/ 	.word	0x00000000
	.align		4
        /*0004*/ 	.word	0xffffffff
	.align		4
        /*0008*/ 	.word	0x00000000
	.align		4
        /*000c*/ 	.word	0xfffffffe
	.align		4
        /*0010*/ 	.word	0x00000000
	.align		4
        /*0014*/ 	.word	0xfffffffd
	.align		4
        /*0018*/ 	.word	0x00000000
	.align		4
        /*001c*/ 	.word	0xfffffffc


//--------------------- .nv.constant4             --------------------------
	.section	.nv.constant4,"a",@progbits
	.align	8
	.align		8
.nv.constant4:
        /*0000*/ 	.dword	__cudart_i2opi_d


//--------------------- .text._Z16llg_quat_apply_1ILi0EEvidPKdPdS2_S2_S2_S2_S2_S2_S2_S2_S2_S2_S2_S2_S2_ --------------------------
	.section	.text._Z16llg_quat_apply_1ILi0EEvidPKdPdS2_S2_S2_S2_S2_S2_S2_S2_S2_S2_S2_S2_S2_,"ax",@progbits
	.align	128
        .global         _Z16llg_quat_apply_1ILi0EEvidPKdPdS2_S2_S2_S2_S2_S2_S2_S2_S2_S2_S2_S2_S2_
        .type           _Z16llg_quat_apply_1ILi0EEvidPKdPdS2_S2_S2_S2_S2_S2_S2_S2_S2_S2_S2_S2_S2_,@function
        .size           _Z16llg_quat_apply_1ILi0EEvidPKdPdS2_S2_S2_S2_S2_S2_S2_S2_S2_S2_S2_S2_S2_,(.L_x_87 - _Z16llg_quat_apply_1ILi0EEvidPKdPdS2_S2_S2_S2_S2_S2_S2_S2_S2_S2_S2_S2_S2_)
        .other          _Z16llg_quat_apply_1ILi0EEvidPKdPdS2_S2_S2_S2_S2_S2_S2_S2_S2_S2_S2_S2_S2_,@"STO_CUDA_ENTRY STV_DEFAULT"
_Z16llg_quat_apply_1ILi0EEvidPKdPdS2_S2_S2_S2_S2_S2_S2_S2_S2_S2_S2_S2_S2_:
.text._Z16llg_quat_apply_1ILi0EEvidPKdPdS2_S2_S2_S2_S2_S2_S2_S2_S2_S2_S2_S2_S2_:
[----:B------:R-:W-:Y:S01]  /*0000*/  LDC R1, c[0x0][0x37c] ;  /* 0x0000df00ff017b82 */ /* 0x000fe20000000800 */
[----:B------:R-:W0:Y:S01]  /*0010*/  S2R R0, SR_CTAID.X ;  /* 0x0000000000007919 */ /* 0x000e220000002500 */
[----:B------:R-:W0:Y:S01]  /*0020*/  LDCU UR4, c[0x0][0x360] ;  /* 0x00006c00ff0477ac */ /* 0x000e220008000800 */
[----:B------:R-:W0:Y:S01]  /*0030*/  S2R R3, SR_TID.X ;  /* 0x0000000000037919 */ /* 0x000e220000002100 */
[----:B------:R-:W1:Y:S01]  /*0040*/  LDCU UR5, c[0x0][0x380] ;  /* 0x00007000ff0577ac */ /* 0x000e620008000800 */
[----:B0-----:R-:W-:-:S05]  /*0050*/  IMAD R0, R0, UR4, R3 ;  /* 0x0000000400007c24 */ /* 0x001fca000f8e0203 */
[----:B-1----:R-:W-:-:S13]  /*0060*/  ISETP.GE.AND P0, PT, R0, UR5, PT ;  /* 0x0000000500007c0c */ /* 0x002fda000bf06270 */
[----:B------:R-:W-:Y:S05]  /*0070*/  @P0 EXIT ;  /* 0x000000000000094d */ /* 0x000fea0003800000 */
[----:B------:R-:W0:Y:S01]  /*0080*/  LDC.64 R16, c[0x0][0x3c0] ;  /* 0x0000f000ff107b82 */ /* 0x000e220000000a00 */
[----:B------:R-:W1:Y:S07]  /*0090*/  LDCU.64 UR4, c[0x0][0x358] ;  /* 0x00006b00ff0477ac */ /* 0x000e6e0008000a00 */
[----:B------:R-:W2:Y:S08]  /*00a0*/  LDC.64 R18, c[0x0][0x3a8] ;  /* 0x0000ea00ff127b82 */ /* 0x000eb00000000a00 */
[----:B------:R-:W3:Y:S08]  /*00b0*/  LDC.64 R14, c[0x0][0x3c8] ;  /* 0x0000f200ff0e7b82 */ /* 0x000ef00000000a00 */
[----:B------:R-:W4:Y:S01]  /*00c0*/  LDC.64 R4, c[0x0][0x3a0] ;  /* 0x0000e800ff047b82 */ /* 0x000f220000000a00 */
[----:B0-----:R-:W-:-:S05]  /*00d0*/  IMAD.WIDE R16, R0, 0x8, R16 ;  /* 0x0000000800107825 */ /* 0x001fca00078e0210 */
[----:B-1----:R-:W5:Y:S01]  /*00e0*/  LDG.E.64 R2, desc[UR4][R16.64] ;  /* 0x0000000410027981 */ /* 0x002f62000c1e1b00 */
[C---:B--2---:R-:W-:Y:S01]  /*00f0*/  IMAD.WIDE R18, R0.reuse, 0x8, R18 ;  /* 0x0000000800127825 */ /* 0x044fe200078e0212 */
[----:B------:R-:W0:Y:S04]  /*0100*/  LDC.64 R12, c[0x0][0x3b8] ;  /* 0x0000ee00ff0c7b82 */ /* 0x000e280000000a00 */
[----:B------:R-:W5:Y:S01]  /*0110*/  LDG.E.64 R10, desc[UR4][R18.64] ;  /* 0x00000004120a7981 */ /* 0x000f62000c1e1b00 */
[----:B---3--:R-:W-:-:S03]  /*0120*/  IMAD.WIDE R14, R0, 0x8, R14 ;  /* 0x00000008000e7825 */ /* 0x008fc600078e020e */
[----:B------:R-:W1:Y:S02]  /*0130*/  LDC.64 R20, c[0x0][0x3e8] ;  /* 0x0000fa00ff147b82 */ /* 0x000e640000000a00 */
[----:B------:R-:W2:Y:S01]  /*0140*/  LDG.E.64 R8, desc[UR4][R14.64] ;  /* 0x000000040e087981 */ /* 0x000ea2000c1e1b00 */
[----:B----4-:R-:W-:-:S05]  /*0150*/  IMAD.WIDE R4, R0, 0x8, R4 ;  /* 0x0000000800047825 */ /* 0x010fca00078e0204 */
[----:B------:R-:W3:Y:S01]  /*0160*/  LDC.64 R24, c[0x0][0x398] ;  /* 0x0000e600ff187b82 */ /* 0x000ee20000000a00 */
[----:B------:R-:W2:Y:S01]  /*0170*/  LDG.E.64 R6, desc[UR4][R4.64] ;  /* 0x0000000404067981 */ /* 0x000ea2000c1e1b00 */
[----:B0-----:R-:W-:-:S06]  /*0180*/  IMAD.WIDE R12, R0, 0x8, R12 ;  /* 0x00000008000c7825 */ /* 0x001fcc00078e020c */
[----:B------:R-:W0:Y:S08]  /*0190*/  LDC.64 R26, c[0x0][0x3f0] ;  /* 0x0000fc00ff1a7b82 */ /* 0x000e300000000a00 */
[----:B------:R-:W4:Y:S01]  /*01a0*/  LDC.64 R28, c[0x0][0x3f8] ;  /* 0x0000fe00ff1c7b82 */ /* 0x000f220000000a00 */
[----:B-----5:R-:W-:-:S08]  /*01b0*/  DMUL R10, R2, R10 ;  /* 0x0000000a020a7228 */ /* 0x020fd00000000000 */
[C---:B--2---:R-:W-:Y:S01]  /*01c0*/  DFMA R22, R8.reuse, R6, -R10 ;  /* 0x000000060816722b */ /* 0x044fe2000000080a */
[C---:B-1----:R-:W-:Y:S01]  /*01d0*/  IMAD.WIDE R10, R0.reuse, 0x8, R20 ;  /* 0x00000008000a7825 */ /* 0x042fe200078e0214 */
[----:B------:R-:W2:Y:S03]  /*01e0*/  LDG.E.64 R6, desc[UR4][R12.64] ;  /* 0x000000040c067981 */ /* 0x000ea6000c1e1b00 */
[C---:B---3--:R-:W-:Y:S02]  /*01f0*/  IMAD.WIDE R20, R0.reuse, 0x8, R24 ;  /* 0x0000000800147825 */ /* 0x048fe400078e0218 */
[----:B------:R1:W-:Y:S04]  /*0200*/  STG.E.64 desc[UR4][R10.64], R22 ;  /* 0x000000160a007986 */ /* 0x0003e8000c101b04 */
[----:B------:R-:W3:Y:S04]  /*0210*/  LDG.E.64 R24, desc[UR4][R20.64] ;  /* 0x0000000414187981 */ /* 0x000ee8000c1e1b00 */
[----:B------:R-:W2:Y:S01]  /*0220*/  LDG.E.64 R18, desc[UR4][R18.64] ;  /* 0x0000000412127981 */ /* 0x000ea2000c1e1b00 */
[----:B-1----:R-:W1:Y:S01]  /*0230*/  LDC.64 R22, c[0x0][0x3b0] ;  /* 0x0000ec00ff167b82 */ /* 0x002e620000000a00 */
[----:B---3--:R-:W-:Y:S01]  /*0240*/  DMUL R24, R8, R24 ;  /* 0x0000001808187228 */ /* 0x008fe20000000000 */
[----:B0-----:R-:W-:-:S07]  /*0250*/  IMAD.WIDE R8, R0, 0x8, R26 ;  /* 0x0000000800087825 */ /* 0x001fce00078e021a */
[----:B--2---:R-:W-:-:S07]  /*0260*/  DFMA R24, R6, R18, -R24 ;  /* 0x000000120618722b */ /* 0x004fce0000000818 */
[----:B------:R0:W-:Y:S04]  /*0270*/  STG.E.64 desc[UR4][R8.64], R24 ;  /* 0x0000001808007986 */ /* 0x0001e8000c101b04 */
[----:B------:R-:W2:Y:S04]  /*0280*/  LDG.E.64 R4, desc[UR4][R4.64] ;  /* 0x0000000404047981 */ /* 0x000ea8000c1e1b00 */
[----:B------:R-:W3:Y:S01]  /*0290*/  LDG.E.64 R26, desc[UR4][R20.64] ;  /* 0x00000004141a7981 */ /* 0x000ee2000c1e1b00 */
[----:B-1----:R-:W-:Y:S01]  /*02a0*/  IMAD.WIDE R18, R0, 0x8, R22 ;  /* 0x0000000800127825 */ /* 0x002fe200078e0216 */
[----:B--2---:R-:W-:-:S08]  /*02b0*/  DMUL R6, R6, R4 ;  /* 0x0000000406067228 */ /* 0x004fd00000000000 */
[----:B---3--:R-:W-:Y:S01]  /*02c0*/  DFMA R26, R2, R26, -R6 ;  /* 0x0000001a021a722b */ /* 0x008fe20000000806 */
[C---:B----4-:R-:W-:Y:S01]  /*02d0*/  IMAD.WIDE R6, R0.reuse, 0x8, R28 ;  /* 0x0000000800067825 */ /* 0x050fe200078e021c */
[----:B------:R-:W1:Y:S05]  /*02e0*/  LDC.64 R2, c[0x0][0x400] ;  /* 0x00010000ff027b82 */ /* 0x000e6a0000000a00 */
[----:B------:R0:W-:Y:S04]  /*02f0*/  STG.E.64 desc[UR4][R6.64], R26 ;  /* 0x0000001a06007986 */ /* 0x0001e8000c101b04 */
[----:B------:R-:W2:Y:S01]  /*0300*/  LDG.E.64 R18, desc[UR4][R18.64] ;  /* 0x0000000412127981 */ /* 0x000ea2000c1e1b00 */
[----:B-1----:R-:W-:Y:S01]  /*0310*/  IMAD.WIDE R4, R0, 0x8, R2 ;  /* 0x0000000800047825 */ /* 0x002fe200078e0202 */
[----:B------:R-:W-:Y:S04]  /*0320*/  BSSY.RECONVERGENT B0, `(.L_x_0) ;  /* 0x000003f000007945 */ /* 0x000fe80003800200 */
[----:B--2---:R0:W-:Y:S01]  /*0330*/  STG.E.64 desc[UR4][R4.64], R18 ;  /* 0x0000001204007986 */ /* 0x0041e2000c101b04 */
[----:B------:R-:W-:-:S14]  /*0340*/  DSETP.NEU.AND P0, PT, R18, RZ, PT ;  /* 0x000000ff1200722a */ /* 0x000fdc0003f0d000 */
[----:B0-----:R-:W-:Y:S05]  /*0350*/  @!P0 BRA `(.L_x_1) ;  /* 0x0000000000ec8947 */ /* 0x001fea0003800000 */
[----:B------:R-:W0:Y:S02]  /*0360*/  LDCU.64 UR6, c[0x0][0x390] ;  /* 0x00007200ff0677ac */ /* 0x000e240008000a00 */
[----:B0-----:R-:W-:-:S04]  /*0370*/  UISETP.NE.U32.AND UP0, UPT, UR6, URZ, UPT ;  /* 0x000000ff0600728c */ /* 0x001fc8000bf05070 */
[----:B------:R-:W-:-:S09]  /*0380*/  UISETP.NE.AND.EX UP0, UPT, UR7, URZ, UPT, UP0 ;  /* 0x000000ff0700728c */ /* 0x000fd2000bf05300 */
[----:B------:R-:W-:Y:S05]  /*0390*/  BRA.U !UP0, `(.L_x_2) ;  /* 0x00000001086c7547 */ /* 0x000fea000b800000 */
[----:B------:R-:W0:Y:S02]  /*03a0*/  LDC.64 R20, c[0x0][0x390] ;  /* 0x0000e400ff147b82 */ /* 0x000e240000000a00 */
[----:B0-----:R-:W-:-:S06]  /*03b0*/  IMAD.WIDE R20, R0, 0x8, R20 ;  /* 0x0000000800147825 */ /* 0x001fcc00078e0214 */
[----:B------:R-:W2:Y:S01]  /*03c0*/  LDG.E.64 R20, desc[UR4][R20.64] ;  /* 0x0000000414147981 */ /* 0x000ea2000c1e1b00 */
[----:B------:R-:W0:Y:S01]  /*03d0*/  MUFU.RCP64H R3, R19 ;  /* 0x0000001300037308 */ /* 0x000e220000001800 */
[----:B------:R-:W-:Y:S01]  /*03e0*/  IMAD.MOV.U32 R2, RZ, RZ, 0x1 ;  /* 0x00000001ff027424 */ /* 0x000fe200078e00ff */
[----:B------:R-:W-:Y:S05]  /*03f0*/  BSSY.RECONVERGENT B1, `(.L_x_3) ;  /* 0x0000011000017945 */ /* 0x000fea0003800200 */
[----:B0-----:R-:W-:-:S08]  /*0400*/  DFMA R22, -R18, R2, 1 ;  /* 0x3ff000001216742b */ /* 0x001fd00000000102 */
[----:B------:R-:W-:-:S08]  /*0410*/  DFMA R22, R22, R22, R22 ;  /* 0x000000161616722b */ /* 0x000fd00000000016 */
[----:B------:R-:W-:-:S08]  /*0420*/  DFMA R22, R2, R22, R2 ;  /* 0x000000160216722b */ /* 0x000fd00000000002 */
[----:B------:R-:W-:-:S08]  /*0430*/  DFMA R2, -R18, R22, 1 ;  /* 0x3ff000001202742b */ /* 0x000fd00000000116 */
[----:B------:R-:W-:-:S08]  /*0440*/  DFMA R2, R22, R2, R22 ;  /* 0x000000021602722b */ /* 0x000fd00000000016 */
[----:B--2---:R-:W-:Y:S01]  /*0450*/  DMUL R22, R20, R2 ;  /* 0x0000000214167228 */ /* 0x004fe20000000000 */
[----:B------:R-:W-:-:S07]  /*0460*/  FSETP.GEU.AND P1, PT, |R21|, 6.5827683646048100446e-37, PT ;  /* 0x036000001500780b */ /* 0x000fce0003f2e200 */
[----:B------:R-:W-:-:S08]  /*0470*/  DFMA R24, -R18, R22, R20 ;  /* 0x000000161218722b */ /* 0x000fd00000000114 */
[----:B------:R-:W-:-:S10]  /*0480*/  DFMA R2, R2, R24, R22 ;  /* 0x000000180202722b */ /* 0x000fd40000000016 */
[----:B------:R-:W-:-:S05]  /*0490*/  FFMA R0, RZ, R19, R3 ;  /* 0x00000013ff007223 */ /* 0x000fca0000000003 */
[----:B------:R-:W-:-:S13]  /*04a0*/  FSETP.GT.AND P0, PT, |R0|, 1.469367938527859385e-39, PT ;  /* 0x001000000000780b */ /* 0x000fda0003f04200 */
[----:B------:R-:W-:Y:S05]  /*04b0*/  @P0 BRA P1, `(.L_x_4) ;  /* 0x0000000000100947 */ /* 0x000fea0000800000 */
[----:B------:R-:W-:-:S07]  /*04c0*/  MOV R0, 0x4e0 ;  /* 0x000004e000007802 */ /* 0x000fce0000000f00 */
[----:B------:R-:W-:Y:S05]  /*04d0*/  CALL.REL.NOINC `($__internal_0_$__cuda_sm20_div_rn_f64_full) ;  /* 0x0000000400587944 */ /* 0x000fea0003c00000 */
[----:B------:R-:W-:Y:S02]  /*04e0*/  IMAD.MOV.U32 R2, RZ, RZ, R26 ;  /* 0x000000ffff027224 */ /* 0x000fe400078e001a */
[----:B------:R-:W-:-:S07]  /*04f0*/  IMAD.MOV.U32 R3, RZ, RZ, R27 ;  /* 0x000000ffff037224 */ /* 0x000fce00078e001b */
.L_x_4:
[----:B------:R-:W-:Y:S05]  /*0500*/  BSYNC.RECONVERGENT B1 ;  /* 0x0000000000017941 */ /* 0x000fea0003800200 */
.L_x_3:
[----:B------:R0:W-:Y:S01]  /*0510*/  STG.E.64 desc[UR4][R4.64], R2 ;  /* 0x0000000204007986 */ /* 0x0001e2000c101b04 */
[----:B------:R-:W-:Y:S02]  /*0520*/  IMAD.MOV.U32 R18, RZ, RZ, R2 ;  /* 0x000000ffff127224 */ /* 0x000fe400078e0002 */
[----:B------:R-:W-:Y:S01]  /*0530*/  IMAD.MOV.U32 R19, RZ, RZ, R3 ;  /* 0x000000ffff137224 */ /* 0x000fe200078e0003 */
[----:B------:R-:W-:Y:S06]  /*0540*/  BRA `(.L_x_1) ;  /* 0x0000000000707947 */ /* 0x000fec0003800000 */
.L_x_2:
[----:B------:R-:W0:Y:S01]  /*0550*/  MUFU.RCP64H R3, R19 ;  /* 0x0000001300037308 */ /* 0x000e220000001800 */
[----:B------:R-:W-:Y:S01]  /*0560*/  IMAD.MOV.U32 R2, RZ, RZ, 0x1 ;  /* 0x00000001ff027424 */ /* 0x000fe200078e00ff */
[----:B------:R-:W1:Y:S01]  /*0570*/  LDCU.64 UR6, c[0x0][0x388] ;  /* 0x00007100ff0677ac */ /* 0x000e620008000a00 */
[----:B------:R-:W2:Y:S01]  /*0580*/  LDC R0, c[0x0][0x38c] ;  /* 0x0000e300ff007b82 */ /* 0x000ea20000000800 */
[----:B------:R-:W-:Y:S03]  /*0590*/  BSSY.RECONVERGENT B1, `(.L_x_5) ;  /* 0x0000014000017945 */ /* 0x000fe60003800200 */
[----:B0-----:R-:W-:-:S08]  /*05a0*/  DFMA R20, -R18, R2, 1 ;  /* 0x3ff000001214742b */ /* 0x001fd00000000102 */
[----:B------:R-:W-:Y:S01]  /*05b0*/  DFMA R20, R20, R20, R20 ;  /* 0x000000141414722b */ /* 0x000fe20000000014 */
[----:B--2---:R-:W-:-:S07]  /*05c0*/  FSETP.GEU.AND P1, PT, |R0|, 6.5827683646048100446e-37, PT ;  /* 0x036000000000780b */ /* 0x004fce0003f2e200 */
[----:B------:R-:W-:-:S08]  /*05d0*/  DFMA R20, R2, R20, R2 ;  /* 0x000000140214722b */ /* 0x000fd00000000002 */
[----:B------:R-:W-:-:S08]  /*05e0*/  DFMA R2, -R18, R20, 1 ;  /* 0x3ff000001202742b */ /* 0x000fd00000000114 */
[----:B------:R-:W-:-:S08]  /*05f0*/  DFMA R22, R20, R2, R20 ;  /* 0x000000021416722b */ /* 0x000fd00000000014 */
[----:B-1----:R-:W-:-:S08]  /*0600*/  DMUL R2, R22, UR6 ;  /* 0x0000000616027c28 */ /* 0x002fd00008000000 */
[----:B------:R-:W-:-:S08]  /*0610*/  DFMA R20, -R18, R2, UR6 ;  /* 0x0000000612147e2b */ /* 0x000fd00008000102 */
[----:B------:R-:W-:-:S10]  /*0620*/  DFMA R2, R22, R20, R2 ;  /* 0x000000141602722b */ /* 0x000fd40000000002 */
[----:B------:R-:W-:-:S05]  /*0630*/  FFMA R20, RZ, R19, R3 ;  /* 0x00000013ff147223 */ /* 0x000fca0000000003 */
[----:B------:R-:W-:-:S13]  /*0640*/  FSETP.GT.AND P0, PT, |R20|, 1.469367938527859385e-39, PT ;  /* 0x001000001400780b */ /* 0x000fda0003f04200 */
[----:B------:R-:W-:Y:S05]  /*0650*/  @P0 BRA P1, `(.L_x_6) ;  /* 0x00000000001c0947 */ /* 0x000fea0000800000 */
[----:B------:R-:W0:Y:S01]  /*0660*/  LDCU.64 UR6, c[0x0][0x388] ;  /* 0x00007100ff0677ac */ /* 0x000e220008000a00 */
[----:B------:R-:W-:Y:S02]  /*0670*/  MOV R0, 0x6b0 ;  /* 0x000006b000007802 */ /* 0x000fe40000000f00 */
[----:B0-----:R-:W-:Y:S01]  /*0680*/  MOV R20, UR6 ;  /* 0x0000000600147c02 */ /* 0x001fe20008000f00 */
[----:B------:R-:W-:-:S07]  /*0690*/  IMAD.U32 R21, RZ, RZ, UR7 ;  /* 0x00000007ff157e24 */ /* 0x000fce000f8e00ff */
[----:B------:R-:W-:Y:S05]  /*06a0*/  CALL.REL.NOINC `($__internal_0_$__cuda_sm20_div_rn_f64_full) ;  /* 0x0000000000e47944 */ /* 0x000fea0003c00000 */
[----:B------:R-:W-:Y:S02]  /*06b0*/  IMAD.MOV.U32 R2, RZ, RZ, R26 ;  /* 0x000000ffff027224 */ /* 0x000fe400078e001a */
[----:B------:R-:W-:-:S07]  /*06c0*/  IMAD.MOV.U32 R3, RZ, RZ, R27 ;  /* 0x000000ffff037224 */ /* 0x000fce00078e001b */
.L_x_6:
[----:B------:R-:W-:Y:S05]  /*06d0*/  BSYNC.RECONVERGENT B1 ;  /* 0x0000000000017941 */ /* 0x000fea0003800200 */
.L_x_5:
[----:B------:R1:W-:Y:S01]  /*06e0*/  STG.E.64 desc[UR4][R4.64], R2 ;  /* 0x0000000204007986 */ /* 0x0003e2000c101b04 */
[----:B------:R-:W-:Y:S02]  /*06f0*/  IMAD.MOV.U32 R18, RZ, RZ, R2 ;  /* 0x000000ffff127224 */ /* 0x000fe400078e0002 */
[----:B------:R-:W-:-:S07]  /*0700*/  IMAD.MOV.U32 R19, RZ, RZ, R3 ;  /* 0x000000ffff137224 */ /* 0x000fce00078e0003 */
.L_x_1:
[----:B------:R-:W-:Y:S05]  /*0710*/  BSYNC.RECONVERGENT B0 ;  /* 0x0000000000007941 */ /* 0x000fea0003800200 */
.L_x_0:
[----:B01----:R-:W2:Y:S02]  /*0720*/  LDG.E.64 R2, desc[UR4][R10.64] ;  /* 0x000000040a027981 */ /* 0x003ea4000c1e1b00 */
[----:B--2---:R-:W-:-:S07]  /*0730*/  DMUL R2, R2, R18 ;  /* 0x0000001202027228 */ /* 0x004fce0000000000 */
[----:B------:R0:W-:Y:S04]  /*0740*/  STG.E.64 desc[UR4][R10.64], R2 ;  /* 0x000000020a007986 */ /* 0x0001e8000c101b04 */
[----:B------:R-:W2:Y:S04]  /*0750*/  LDG.E.64 R18, desc[UR4][R4.64] ;  /* 0x0000000404127981 */ /* 0x000ea8000c1e1b00 */
[----:B------:R-:W2:Y:S02]  /*0760*/  LDG.E.64 R20, desc[UR4][R8.64] ;  /* 0x0000000408147981 */ /* 0x000ea4000c1e1b00 */
[----:B--2---:R-:W-:-:S07]  /*0770*/  DMUL R18, R18, R20 ;  /* 0x0000001412127228 */ /* 0x004fce0000000000 */
[----:B------:R1:W-:Y:S04]  /*0780*/  STG.E.64 desc[UR4][R8.64], R18 ;  /* 0x0000001208007986 */ /* 0x0003e8000c101b04 */
[----:B------:R-:W2:Y:S04]  /*0790*/  LDG.E.64 R20, desc[UR4][R4.64] ;  /* 0x0000000404147981 */ /* 0x000ea8000c1e1b00 */
[----:B------:R-:W2:Y:S02]  /*07a0*/  LDG.E.64 R22, desc[UR4][R6.64] ;  /* 0x0000000406167981 */ /* 0x000ea4000c1e1b00 */
[----:B--2---:R-:W-:-:S07]  /*07b0*/  DMUL R20, R20, R22 ;  /* 0x0000001614147228 */ /* 0x004fce0000000000 */
[----:B------:R2:W-:Y:S04]  /*07c0*/  STG.E.64 desc[UR4][R6.64], R20 ;  /* 0x0000001406007986 */ /* 0x0005e8000c101b04 */
[----:B------:R-:W3:Y:S04]  /*07d0*/  LDG.E.64 R12, desc[UR4][R12.64] ;  /* 0x000000040c0c7981 */ /* 0x000ee8000c1e1b00 */
[----:B------:R-:W3:Y:S02]  /*07e0*/  LDG.E.64 R22, desc[UR4][R10.64] ;  /* 0x000000040a167981 */ /* 0x000ee4000c1e1b00 */
[----:B---3--:R-:W-:-:S07]  /*07f0*/  DADD R22, R12, R22 ;  /* 0x000000000c167229 */ /* 0x008fce0000000016 */
[----:B------:R-:W-:Y:S04]  /*0800*/  STG.E.64 desc[UR4][R10.64], R22 ;  /* 0x000000160a007986 */ /* 0x000fe8000c101b04 */
[----:B------:R-:W3:Y:S04]  /*0810*/  LDG.E.64 R16, desc[UR4][R16.64] ;  /* 0x0000000410107981 */ /* 0x000ee8000c1e1b00 */
[----:B0-----:R-:W3:Y:S02]  /*0820*/  LDG.E.64 R2, desc[UR4][R8.64] ;  /* 0x0000000408027981 */ /* 0x001ee4000c1e1b00 */
[----:B---3--:R-:W-:-:S07]  /*0830*/  DADD R2, R16, R2 ;  /* 0x0000000010027229 */ /* 0x008fce0000000002 */
[----:B------:R0:W-:Y:S04]  /*0840*/  STG.E.64 desc[UR4][R8.64], R2 ;  /* 0x0000000208007986 */ /* 0x0001e8000c101b04 */
[----:B------:R-:W3:Y:S04]  /*0850*/  LDG.E.64 R14, desc[UR4][R14.64] ;  /* 0x000000040e0e7981 */ /* 0x000ee8000c1e1b00 */
[----:B-1----:R-:W3:Y:S02]  /*0860*/  LDG.E.64 R18, desc[UR4][R6.64] ;  /* 0x0000000406127981 */ /* 0x002ee4000c1e1b00 */
[----:B---3--:R-:W-:-:S07]  /*0870*/  DADD R18, R14, R18 ;  /* 0x000000000e127229 */ /* 0x008fce0000000012 */
[----:B------:R1:W-:Y:S04]  /*0880*/  STG.E.64 desc[UR4][R6.64], R18 ;  /* 0x0000001206007986 */ /* 0x0003e8000c101b04 */
[----:B--2---:R-:W2:Y:S04]  /*0890*/  LDG.E.64 R20, desc[UR4][R8.64] ;  /* 0x0000000408147981 */ /* 0x004ea8000c1e1b00 */
[----:B------:R-:W3:Y:S01]  /*08a0*/  LDG.E.64 R12, desc[UR4][R10.64] ;  /* 0x000000040a0c7981 */ /* 0x000ee2000c1e1b00 */
[----:B------:R-:W-:Y:S01]  /*08b0*/  IMAD.MOV.U32 R14, RZ, RZ, 0x0 ;  /* 0x00000000ff0e7424 */ /* 0x000fe200078e00ff */
[----:B------:R-:W-:Y:S01]  /*08c0*/  BSSY.RECONVERGENT B0, `(.L_x_7) ;  /* 0x0000015000007945 */ /* 0x000fe20003800200 */
[----:B------:R-:W-:Y:S01]  /*08d0*/  IMAD.MOV.U32 R15, RZ, RZ, 0x3fd80000 ;  /* 0x3fd80000ff0f7424 */ /* 0x000fe200078e00ff */
[----:B--2---:R-:W-:-:S08]  /*08e0*/  DMUL R20, R20, R20 ;  /* 0x0000001414147228 */ /* 0x004fd00000000000 */
[----:B---3--:R-:W-:-:S08]  /*08f0*/  DFMA R20, R12, R12, R20 ;  /* 0x0000000c0c14722b */ /* 0x008fd00000000014 */
[----:B------:R-:W-:-:S06]  /*0900*/  DFMA R20, R18, R18, R20 ;  /* 0x000000121214722b */ /* 0x000fcc0000000014 */
[----:B------:R-:W0:Y:S04]  /*0910*/  MUFU.RSQ64H R13, R21 ;  /* 0x00000015000d7308 */ /* 0x000e280000001c00 */
[----:B------:R-:W-:-:S04]  /*0920*/  IADD3 R12, PT, PT, R21, -0x3500000, RZ ;  /* 0xfcb00000150c7810 */ /* 0x000fc80007ffe0ff */
[----:B------:R-:W-:Y:S02]  /*0930*/  ISETP.GE.U32.AND P0, PT, R12, 0x7ca00000, PT ;  /* 0x7ca000000c00780c */ /* 0x000fe40003f06070 */
[----:B0-----:R-:W-:-:S08]  /*0940*/  DMUL R2, R12, R12 ;  /* 0x0000000c0c027228 */ /* 0x001fd00000000000 */
[----:B------:R-:W-:-:S08]  /*0950*/  DFMA R2, R20, -R2, 1 ;  /* 0x3ff000001402742b */ /* 0x000fd00000000802 */
[----:B-1----:R-:W-:Y:S02]  /*0960*/  DFMA R6, R2, R14, 0.5 ;  /* 0x3fe000000206742b */ /* 0x002fe4000000000e */
[----:B------:R-:W-:-:S08]  /*0970*/  DMUL R2, R12, R2 ;  /* 0x000000020c027228 */ /* 0x000fd00000000000 */
[----:B------:R-:W-:-:S08]  /*0980*/  DFMA R2, R6, R2, R12 ;  /* 0x000000020602722b */ /* 0x000fd0000000000c */
[----:B------:R-:W-:Y:S02]  /*0990*/  DMUL R6, R20, R2 ;  /* 0x0000000214067228 */ /* 0x000fe40000000000 */
[----:B------:R-:W-:Y:S02]  /*09a0*/  VIADD R15, R3, 0xfff00000 ;  /* 0xfff00000030f7836 */ /* 0x000fe40000000000 */
[----:B------:R-:W-:-:S04]  /*09b0*/  IMAD.MOV.U32 R14, RZ, RZ, R2 ;  /* 0x000000ffff0e7224 */ /* 0x000fc800078e0002 */
[----:B------:R-:W-:-:S08]  /*09c0*/  DFMA R8, R6, -R6, R20 ;  /* 0x800000060608722b */ /* 0x000fd00000000014 */
[----:B------:R-:W-:Y:S01]  /*09d0*/  DFMA R10, R8, R14, R6 ;  /* 0x0000000e080a722b */ /* 0x000fe20000000006 */
[----:B------:R-:W-:Y:S10]  /*09e0*/  @!P0 BRA `(.L_x_8) ;  /* 0x0000000000088947 */ /* 0x000ff40003800000 */
[----:B------:R-:W-:-:S07]  /*09f0*/  MOV R0, 0xa10 ;  /* 0x00000a1000007802 */ /* 0x000fce0000000f00 */
[----:B------:R-:W-:Y:S05]  /*0a00*/  CALL.REL.NOINC `($__internal_1_$__cuda_sm20_dsqrt_rn_f64_mediumpath_v1) ;  /* 0x00000004007c7944 */ /* 0x000fea0003c00000 */
.L_x_8:
[----:B------:R-:W-:Y:S05]  /*0a10*/  BSYNC.RECONVERGENT B0 ;  /* 0x0000000000007941 */ /* 0x000fea0003800200 */
.L_x_7:
[----:B------:R-:W-:Y:S01]  /*0a20*/  STG.E.64 desc[UR4][R4.64], R10 ;  /* 0x0000000a04007986 */ /* 0x000fe2000c101b04 */
[----:B------:R-:W-:Y:S05]  /*0a30*/  EXIT ;  /* 0x000000000000794d */ /* 0x000fea0003800000 */
        .weak           $__internal_0_$__cuda_sm20_div_rn_f64_full
        .type           $__internal_0_$__cuda_sm20_div_rn_f64_full,@function
        .size           $__internal_0_$__cuda_sm20_div_rn_f64_full,($__internal_1_$__cuda_sm20_dsqrt_rn_f64_mediumpath_v1 - $__internal_0_$__cuda_sm20_div_rn_f64_full)
$__internal_0_$__cuda_sm20_div_rn_f64_full:
[C---:B------:R-:W-:Y:S01]  /*0a40*/  FSETP.GEU.AND P0, PT, |R19|.reuse, 1.469367938527859385e-39, PT ;  /* 0x001000001300780b */ /* 0x040fe20003f0e200 */
[----:B------:R-:W-:Y:S01]  /*0a50*/  IMAD.MOV.U32 R28, RZ, RZ, 0x1ca00000 ;  /* 0x1ca00000ff1c7424 */ /* 0x000fe200078e00ff */
[----:B------:R-:W-:Y:S01]  /*0a60*/  LOP3.LUT R2, R19, 0x800fffff, RZ, 0xc0, !PT ;  /* 0x800fffff13027812 */ /* 0x000fe200078ec0ff */
[----:B------:R-:W-:Y:S01]  /*0a70*/  BSSY.RECONVERGENT B2, `(.L_x_9) ;  /* 0x0000055000027945 */ /* 0x000fe20003800200 */
[C---:B------:R-:W-:Y:S02]  /*0a80*/  FSETP.GEU.AND P2, PT, |R21|.reuse, 1.469367938527859385e-39, PT ;  /* 0x001000001500780b */ /* 0x040fe40003f4e200 */
[----:B------:R-:W-:Y:S01]  /*0a90*/  LOP3.LUT R3, R2, 0x3ff00000, RZ, 0xfc, !PT ;  /* 0x3ff0000002037812 */ /* 0x000fe200078efcff */
[----:B------:R-:W-:Y:S01]  /*0aa0*/  IMAD.MOV.U32 R2, RZ, RZ, R18 ;  /* 0x000000ffff027224 */ /* 0x000fe200078e0012 */
[----:B------:R-:W-:Y:S02]  /*0ab0*/  MOV R24, 0x1 ;  /* 0x0000000100187802 */ /* 0x000fe40000000f00 */
[----:B------:R-:W-:-:S02]  /*0ac0*/  LOP3.LUT R29, R21, 0x7ff00000, RZ, 0xc0, !PT ;  /* 0x7ff00000151d7812 */ /* 0x000fc400078ec0ff */
[----:B------:R-:W-:Y:S01]  /*0ad0*/  LOP3.LUT R32, R19, 0x7ff00000, RZ, 0xc0, !PT ;  /* 0x7ff0000013207812 */ /* 0x000fe200078ec0ff */
[----:B------:R-:W-:-:S03]  /*0ae0*/  @!P0 DMUL R2, R18, 8.98846567431157953865e+307 ;  /* 0x7fe0000012028828 */ /* 0x000fc60000000000 */
[----:B------:R-:W-:Y:S02]  /*0af0*/  ISETP.GE.U32.AND P1, PT, R29, R32, PT ;  /* 0x000000201d00720c */ /* 0x000fe40003f26070 */
[----:B------:R-:W-:Y:S01]  /*0b00*/  @!P2 LOP3.LUT R26, R19, 0x7ff00000, RZ, 0xc0, !PT ;  /* 0x7ff00000131aa812 */ /* 0x000fe200078ec0ff */
[----:B------:R-:W0:Y:S03]  /*0b10*/  MUFU.RCP64H R25, R3 ;  /* 0x0000000300197308 */ /* 0x000e260000001800 */
[----:B------:R-:W-:Y:S01]  /*0b20*/  @!P2 ISETP.GE.U32.AND P3, PT, R29, R26, PT ;  /* 0x0000001a1d00a20c */ /* 0x000fe20003f66070 */
[----:B------:R-:W-:-:S03]  /*0b30*/  @!P2 IMAD.MOV.U32 R26, RZ, RZ, RZ ;  /* 0x000000ffff1aa224 */ /* 0x000fc600078e00ff */
[----:B------:R-:W-:-:S04]  /*0b40*/  @!P2 SEL R27, R28, 0x63400000, !P3 ;  /* 0x634000001c1ba807 */ /* 0x000fc80005800000 */
[----:B------:R-:W-:-:S04]  /*0b50*/  @!P2 LOP3.LUT R27, R27, 0x80000000, R21, 0xf8, !PT ;  /* 0x800000001b1ba812 */ /* 0x000fc800078ef815 */
[----:B------:R-:W-:Y:S01]  /*0b60*/  @!P2 LOP3.LUT R27, R27, 0x100000, RZ, 0xfc, !PT ;  /* 0x001000001b1ba812 */ /* 0x000fe200078efcff */
[----:B0-----:R-:W-:-:S08]  /*0b70*/  DFMA R22, R24, -R2, 1 ;  /* 0x3ff000001816742b */ /* 0x001fd00000000802 */
[----:B------:R-:W-:-:S08]  /*0b80*/  DFMA R22, R22, R22, R22 ;  /* 0x000000161616722b */ /* 0x000fd00000000016 */
[----:B------:R-:W-:Y:S01]  /*0b90*/  DFMA R24, R24, R22, R24 ;  /* 0x000000161818722b */ /* 0x000fe20000000018 */
[----:B------:R-:W-:Y:S01]  /*0ba0*/  SEL R23, R28, 0x63400000, !P1 ;  /* 0x634000001c177807 */ /* 0x000fe20004800000 */
[----:B------:R-:W-:-:S03]  /*0bb0*/  IMAD.MOV.U32 R22, RZ, RZ, R20 ;  /* 0x000000ffff167224 */ /* 0x000fc600078e0014 */
[----:B------:R-:W-:-:S03]  /*0bc0*/  LOP3.LUT R23, R23, 0x800fffff, R21, 0xf8, !PT ;  /* 0x800fffff17177812 */ /* 0x000fc600078ef815 */
[----:B------:R-:W-:-:S03]  /*0bd0*/  DFMA R30, R24, -R2, 1 ;  /* 0x3ff00000181e742b */ /* 0x000fc60000000802 */
[----:B------:R-:W-:-:S05]  /*0be0*/  @!P2 DFMA R22, R22, 2, -R26 ;  /* 0x400000001616a82b */ /* 0x000fca000000081a */
[----:B------:R-:W-:Y:S01]  /*0bf0*/  DFMA R24, R24, R30, R24 ;  /* 0x0000001e1818722b */ /* 0x000fe20000000018 */
[----:B------:R-:W-:Y:S02]  /*0c00*/  IMAD.MOV.U32 R30, RZ, RZ, R29 ;  /* 0x000000ffff1e7224 */ /* 0x000fe400078e001d */
[----:B------:R-:W-:Y:S01]  /*0c10*/  IMAD.MOV.U32 R31, RZ, RZ, R32 ;  /* 0x000000ffff1f7224 */ /* 0x000fe200078e0020 */
[----:B------:R-:W-:Y:S02]  /*0c20*/  @!P0 LOP3.LUT R31, R3, 0x7ff00000, RZ, 0xc0, !PT ;  /* 0x7ff00000031f8812 */ /* 0x000fe400078ec0ff */
[----:B------:R-:W-:Y:S02]  /*0c30*/  @!P2 LOP3.LUT R30, R23, 0x7ff00000, RZ, 0xc0, !PT ;  /* 0x7ff00000171ea812 */ /* 0x000fe400078ec0ff */
[----:B------:R-:W-:Y:S01]  /*0c40*/  DMUL R26, R24, R22 ;  /* 0x00000016181a7228 */ /* 0x000fe20000000000 */
[----:B------:R-:W-:Y:S01]  /*0c50*/  VIADD R34, R31, 0xffffffff ;  /* 0xffffffff1f227836 */ /* 0x000fe20000000000 */
[----:B------:R-:W-:-:S04]  /*0c60*/  IADD3 R32, PT, PT, R30, -0x1, RZ ;  /* 0xffffffff1e207810 */ /* 0x000fc80007ffe0ff */
[----:B------:R-:W-:Y:S02]  /*0c70*/  ISETP.GT.U32.AND P0, PT, R32, 0x7feffffe, PT ;  /* 0x7feffffe2000780c */ /* 0x000fe40003f04070 */
[----:B------:R-:W-:Y:S02]  /*0c80*/  DFMA R32, R26, -R2, R22 ;  /* 0x800000021a20722b */ /* 0x000fe40000000016 */
[----:B------:R-:W-:-:S06]  /*0c90*/  ISETP.GT.U32.OR P0, PT, R34, 0x7feffffe, P0 ;  /* 0x7feffffe2200780c */ /* 0x000fcc0000704470 */
[----:B------:R-:W-:-:S07]  /*0ca0*/  DFMA R24, R24, R32, R26 ;  /* 0x000000201818722b */ /* 0x000fce000000001a */
[----:B------:R-:W-:Y:S05]  /*0cb0*/  @P0 BRA `(.L_x_10) ;  /* 0x00000000006c0947 */ /* 0x000fea0003800000 */
[----:B------:R-:W-:-:S04]  /*0cc0*/  LOP3.LUT R26, R19, 0x7ff00000, RZ, 0xc0, !PT ;  /* 0x7ff00000131a7812 */ /* 0x000fc800078ec0ff */
[CC--:B------:R-:W-:Y:S02]  /*0cd0*/  VIADDMNMX R20, R29.reuse, -R26.reuse, 0xb9600000, !PT ;  /* 0xb96000001d147446 */ /* 0x0c0fe4000780091a */
[----:B------:R-:W-:Y:S02]  /*0ce0*/  ISETP.GE.U32.AND P0, PT, R29, R26, PT ;  /* 0x0000001a1d00720c */ /* 0x000fe40003f06070 */
[----:B------:R-:W-:Y:S02]  /*0cf0*/  VIMNMX R20, PT, PT, R20, 0x46a00000, PT ;  /* 0x46a0000014147848 */ /* 0x000fe40003fe0100 */
[----:B------:R-:W-:Y:S01]  /*0d00*/  SEL R21, R28, 0x63400000, !P0 ;  /* 0x634000001c157807 */ /* 0x000fe20004000000 */
[----:B------:R-:W-:-:S04]  /*0d10*/  IMAD.MOV.U32 R28, RZ, RZ, RZ ;  /* 0x000000ffff1c7224 */ /* 0x000fc800078e00ff */
[----:B------:R-:W-:-:S04]  /*0d20*/  IMAD.IADD R20, R20, 0x1, -R21 ;  /* 0x0000000114147824 */ /* 0x000fc800078e0a15 */
[----:B------:R-:W-:-:S06]  /*0d30*/  VIADD R29, R20, 0x7fe00000 ;  /* 0x7fe00000141d7836 */ /* 0x000fcc0000000000 */
[----:B------:R-:W-:-:S10]  /*0d40*/  DMUL R26, R24, R28 ;  /* 0x0000001c181a7228 */ /* 0x000fd40000000000 */
[----:B------:R-:W-:-:S13]  /*0d50*/  FSETP.GTU.AND P0, PT, |R27|, 1.469367938527859385e-39, PT ;  /* 0x001000001b00780b */ /* 0x000fda0003f0c200 */
[----:B------:R-:W-:Y:S05]  /*0d60*/  @P0 BRA `(.L_x_11) ;  /* 0x0000000000940947 */ /* 0x000fea0003800000 */
[----:B------:R-:W-:Y:S01]  /*0d70*/  DFMA R2, R24, -R2, R22 ;  /* 0x800000021802722b */ /* 0x000fe20000000016 */
[----:B------:R-:W-:-:S09]  /*0d80*/  IMAD.MOV.U32 R28, RZ, RZ, RZ ;  /* 0x000000ffff1c7224 */ /* 0x000fd200078e00ff */
[C---:B------:R-:W-:Y:S02]  /*0d90*/  FSETP.NEU.AND P0, PT, R3.reuse, RZ, PT ;  /* 0x000000ff0300720b */ /* 0x040fe40003f0d000 */
[----:B------:R-:W-:-:S04]  /*0da0*/  LOP3.LUT R19, R3, 0x80000000, R19, 0x48, !PT ;  /* 0x8000000003137812 */ /* 0x000fc800078e4813 */
[----:B------:R-:W-:-:S07]  /*0db0*/  LOP3.LUT R29, R19, R29, RZ, 0xfc, !PT ;  /* 0x0000001d131d7212 */ /* 0x000fce00078efcff */
[----:B------:R-:W-:Y:S05]  /*0dc0*/  @!P0 BRA `(.L_x_11) ;  /* 0x00000000007c8947 */ /* 0x000fea0003800000 */
[----:B------:R-:W-:Y:S01]  /*0dd0*/  IADD3 R3, PT, PT, -R20, RZ, RZ ;  /* 0x000000ff14037210 */ /* 0x000fe20007ffe1ff */
[----:B------:R-:W-:-:S06]  /*0de0*/  IMAD.MOV.U32 R2, RZ, RZ, RZ ;  /* 0x000000ffff027224 */ /* 0x000fcc00078e00ff */
[----:B------:R-:W-:Y:S02]  /*0df0*/  DFMA R2, R26, -R2, R24 ;  /* 0x800000021a02722b */ /* 0x000fe40000000018 */
[----:B------:R-:W-:-:S04]  /*0e00*/  DMUL.RP R24, R24, R28 ;  /* 0x0000001c18187228 */ /* 0x000fc80000008000 */
[----:B------:R-:W-:-:S04]  /*0e10*/  IADD3 R2, PT, PT, -R20, -0x43300000, RZ ;  /* 0xbcd0000014027810 */ /* 0x000fc80007ffe1ff */
[----:B------:R-:W-:Y:S02]  /*0e20*/  FSETP.NEU.AND P0, PT, |R3|, R2, PT ;  /* 0x000000020300720b */ /* 0x000fe40003f0d200 */
[----:B------:R-:W-:Y:S02]  /*0e30*/  LOP3.LUT R19, R25, R19, RZ, 0x3c, !PT ;  /* 0x0000001319137212 */ /* 0x000fe400078e3cff */
[----:B------:R-:W-:Y:S02]  /*0e40*/  FSEL R26, R24, R26, !P0 ;  /* 0x0000001a181a7208 */ /* 0x000fe40004000000 */
[----:B------:R-:W-:Y:S01]  /*0e50*/  FSEL R27, R19, R27, !P0 ;  /* 0x0000001b131b7208 */ /* 0x000fe20004000000 */
[----:B------:R-:W-:Y:S06]  /*0e60*/  BRA `(.L_x_11) ;  /* 0x0000000000547947 */ /* 0x000fec0003800000 */
.L_x_10:
[----:B------:R-:W-:-:S14]  /*0e70*/  DSETP.NAN.AND P0, PT, R20, R20, PT ;  /* 0x000000141400722a */ /* 0x000fdc0003f08000 */
[----:B------:R-:W-:Y:S05]  /*0e80*/  @P0 BRA `(.L_x_12) ;  /* 0x0000000000440947 */ /* 0x000fea0003800000 */
[----:B------:R-:W-:-:S14]  /*0e90*/  DSETP.NAN.AND P0, PT, R18, R18, PT ;  /* 0x000000121200722a */ /* 0x000fdc0003f08000 */
[----:B------:R-:W-:Y:S05]  /*0ea0*/  @P0 BRA `(.L_x_13) ;  /* 0x0000000000300947 */ /* 0x000fea0003800000 */
[----:B------:R-:W-:Y:S01]  /*0eb0*/  ISETP.NE.AND P0, PT, R30, R31, PT ;  /* 0x0000001f1e00720c */ /* 0x000fe20003f05270 */
[----:B------:R-:W-:Y:S02]  /*0ec0*/  IMAD.MOV.U32 R26, RZ, RZ, 0x0 ;  /* 0x00000000ff1a7424 */ /* 0x000fe400078e00ff */
[----:B------:R-:W-:-:S10]  /*0ed0*/  IMAD.MOV.U32 R27, RZ, RZ, -0x80000 ;  /* 0xfff80000ff1b7424 */ /* 0x000fd400078e00ff */
[----:B------:R-:W-:Y:S05]  /*0ee0*/  @!P0 BRA `(.L_x_11) ;  /* 0x0000000000348947 */ /* 0x000fea0003800000 */
[----:B------:R-:W-:Y:S02]  /*0ef0*/  ISETP.NE.AND P0, PT, R30, 0x7ff00000, PT ;  /* 0x7ff000001e00780c */ /* 0x000fe40003f05270 */
[----:B------:R-:W-:Y:S02]  /*0f00*/  LOP3.LUT R27, R21, 0x80000000, R19, 0x48, !PT ;  /* 0x80000000151b7812 */ /* 0x000fe400078e4813 */
[----:B------:R-:W-:-:S13]  /*0f10*/  ISETP.EQ.OR P0, PT, R31, RZ, !P0 ;  /* 0x000000ff1f00720c */ /* 0x000fda0004702670 */
[----:B------:R-:W-:Y:S01]  /*0f20*/  @P0 LOP3.LUT R2, R27, 0x7ff00000, RZ, 0xfc, !PT ;  /* 0x7ff000001b020812 */ /* 0x000fe200078efcff */
[----:B------:R-:W-:Y:S01]  /*0f30*/  @!P0 IMAD.MOV.U32 R26, RZ, RZ, RZ ;  /* 0x000000ffff1a8224 */ /* 0x000fe200078e00ff */
[----:B------:R-:W-:-:S03]  /*0f40*/  @P0 MOV R26, RZ ;  /* 0x000000ff001a0202 */ /* 0x000fc60000000f00 */
[----:B------:R-:W-:Y:S01]  /*0f50*/  @P0 IMAD.MOV.U32 R27, RZ, RZ, R2 ;  /* 0x000000ffff1b0224 */ /* 0x000fe200078e0002 */
[----:B------:R-:W-:Y:S06]  /*0f60*/  BRA `(.L_x_11) ;  /* 0x0000000000147947 */ /* 0x000fec0003800000 */
.L_x_13:
[----:B------:R-:W-:Y:S01]  /*0f70*/  LOP3.LUT R27, R19, 0x80000, RZ, 0xfc, !PT ;  /* 0x00080000131b7812 */ /* 0x000fe200078efcff */
[----:B------:R-:W-:Y:S01]  /*0f80*/  IMAD.MOV.U32 R26, RZ, RZ, R18 ;  /* 0x000000ffff1a7224 */ /* 0x000fe200078e0012 */
[----:B------:R-:W-:Y:S06]  /*0f90*/  BRA `(.L_x_11) ;  /* 0x0000000000087947 */ /* 0x000fec0003800000 */
.L_x_12:
[----:B------:R-:W-:Y:S01]  /*0fa0*/  LOP3.LUT R27, R21, 0x80000, RZ, 0xfc, !PT ;  /* 0x00080000151b7812 */ /* 0x000fe200078efcff */
[----:B------:R-:W-:-:S07]  /*0fb0*/  IMAD.MOV.U32 R26, RZ, RZ, R20 ;  /* 0x000000ffff1a7224 */ /* 0x000fce00078e0014 */
.L_x_11:
[----:B------:R-:W-:Y:S05]  /*0fc0*/  BSYNC.RECONVERGENT B2 ;  /* 0x0000000000027941 */ /* 0x000fea0003800200 */
.L_x_9:
[----:B------:R-:W-:Y:S02]  /*0fd0*/  HFMA2 R3, -RZ, RZ, 0, 0 ;  /* 0x00000000ff037431 */ /* 0x000fe400000001ff */
[----:B------:R-:W-:-:S04]  /*0fe0*/  IMAD.MOV.U32 R2, RZ, RZ, R0 ;  /* 0x000000ffff027224 */ /* 0x000fc800078e0000 */
[----:B------:R-:W-:Y:S05]  /*0ff0*/  RET.REL.NODEC R2 `(_Z16llg_quat_apply_1ILi0EEvidPKdPdS2_S2_S2_S2_S2_S2_S2_S2_S2_S2_S2_S2_S2_) ;  /* 0xfffffff002007950 */ /* 0x000fea0003c3ffff */
        .weak           $__internal_1_$__cuda_sm20_dsqrt_rn_f64_mediumpath_v1
        .type           $__internal_1_$__cuda_sm20_dsqrt_rn_f64_mediumpath_v1,@function
        .size           $__internal_1_$__cuda_sm20_dsqrt_rn_f64_mediumpath_v1,(.L_x_87 - $__internal_1_$__cuda_sm20_dsqrt_rn_f64_mediumpath_v1)
$__internal_1_$__cuda_sm20_dsqrt_rn_f64_mediumpath_v1:
[----:B------:R-:W-:Y:S01]  /*1000*/  ISETP.GE.U32.AND P0, PT, R12, -0x3400000, PT ;  /* 0xfcc000000c00780c */ /* 0x000fe20003f06070 */
[----:B------:R-:W-:Y:S01]  /*1010*/  BSSY.RECONVERGENT B1, `(.L_x_14) ;  /* 0x0000024000017945 */ /* 0x000fe20003800200 */
[----:B------:R-:W-:-:S11]  /*1020*/  IMAD.MOV.U32 R3, RZ, RZ, R15 ;  /* 0x000000ffff037224 */ /* 0x000fd600078e000f */
[----:B------:R-:W-:Y:S05]  /*1030*/  @!P0 BRA `(.L_x_15) ;  /* 0x0000000000208947 */ /* 0x000fea0003800000 */
[----:B------:R-:W-:-:S10]  /*1040*/  DFMA.RM R2, R8, R2, R6 ;  /* 0x000000020802722b */ /* 0x000fd40000004006 */
[----:B------:R-:W-:-:S05]  /*1050*/  IADD3 R6, P0, PT, R2, 0x1, RZ ;  /* 0x0000000102067810 */ /* 0x000fca0007f1e0ff */
[----:B------:R-:W-:-:S06]  /*1060*/  IMAD.X R7, RZ, RZ, R3, P0 ;  /* 0x000000ffff077224 */ /* 0x000fcc00000e0603 */
[----:B------:R-:W-:-:S08]  /*1070*/  DFMA.RP R20, -R2, R6, R20 ;  /* 0x000000060214722b */ /* 0x000fd00000008114 */
[----:B------:R-:W-:-:S06]  /*1080*/  DSETP.GT.AND P0, PT, R20, RZ, PT ;  /* 0x000000ff1400722a */ /* 0x000fcc0003f04000 */
[----:B------:R-:W-:Y:S02]  /*1090*/  FSEL R2, R6, R2, P0 ;  /* 0x0000000206027208 */ /* 0x000fe40000000000 */
[----:B------:R-:W-:Y:S01]  /*10a0*/  FSEL R3, R7, R3, P0 ;  /* 0x0000000307037208 */ /* 0x000fe20000000000 */
[----:B------:R-:W-:Y:S06]  /*10b0*/  BRA `(.L_x_16) ;  /* 0x0000000000647947 */ /* 0x000fec0003800000 */
.L_x_15:
[----:B------:R-:W-:-:S14]  /*10c0*/  DSETP.NE.AND P0, PT, R20, RZ, PT ;  /* 0x000000ff1400722a */ /* 0x000fdc0003f05000 */
[----:B------:R-:W-:Y:S05]  /*10d0*/  @!P0 BRA `(.L_x_17) ;  /* 0x0000000000588947 */ /* 0x000fea0003800000 */
[----:B------:R-:W-:-:S13]  /*10e0*/  ISETP.GE.AND P0, PT, R21, RZ, PT ;  /* 0x000000ff1500720c */ /* 0x000fda0003f06270 */
[----:B------:R-:W-:Y:S02]  /*10f0*/  @!P0 IMAD.MOV.U32 R2, RZ, RZ, 0x0 ;  /* 0x00000000ff028424 */ /* 0x000fe400078e00ff */
[----:B------:R-:W-:Y:S01]  /*1100*/  @!P0 IMAD.MOV.U32 R3, RZ, RZ, -0x80000 ;  /* 0xfff80000ff038424 */ /* 0x000fe200078e00ff */
[----:B------:R-:W-:Y:S06]  /*1110*/  @!P0 BRA `(.L_x_16) ;  /* 0x00000000004c8947 */ /* 0x000fec0003800000 */
[----:B------:R-:W-:-:S13]  /*1120*/  ISETP.GT.AND P0, PT, R21, 0x7fefffff, PT ;  /* 0x7fefffff1500780c */ /* 0x000fda0003f04270 */
[----:B------:R-:W-:Y:S05]  /*1130*/  @P0 BRA `(.L_x_17) ;  /* 0x0000000000400947 */ /* 0x000fea0003800000 */
[----:B------:R-:W-:Y:S01]  /*1140*/  DMUL R20, R20, 8.11296384146066816958e+31 ;  /* 0x4690000014147828 */ /* 0x000fe20000000000 */
[----:B------:R-:W-:Y:S01]  /*1150*/  MOV R2, RZ ;  /* 0x000000ff00027202 */ /* 0x000fe20000000f00 */
[----:B------:R-:W-:Y:S02]  /*1160*/  IMAD.MOV.U32 R8, RZ, RZ, 0x0 ;  /* 0x00000000ff087424 */ /* 0x000fe400078e00ff */
[----:B------:R-:W-:Y:S02]  /*1170*/  IMAD.MOV.U32 R9, RZ, RZ, 0x3fd80000 ;  /* 0x3fd80000ff097424 */ /* 0x000fe400078e00ff */
[----:B------:R-:W0:Y:S02]  /*1180*/  MUFU.RSQ64H R3, R21 ;  /* 0x0000001500037308 */ /* 0x000e240000001c00 */
[----:B0-----:R-:W-:-:S08]  /*1190*/  DMUL R6, R2, R2 ;  /* 0x0000000202067228 */ /* 0x001fd00000000000 */
[----:B------:R-:W-:-:S08]  /*11a0*/  DFMA R6, R20, -R6, 1 ;  /* 0x3ff000001406742b */ /* 0x000fd00000000806 */
[----:B------:R-:W-:Y:S02]  /*11b0*/  DFMA R8, R6, R8, 0.5 ;  /* 0x3fe000000608742b */ /* 0x000fe40000000008 */
[----:B------:R-:W-:-:S08]  /*11c0*/  DMUL R6, R2, R6 ;  /* 0x0000000602067228 */ /* 0x000fd00000000000 */
[----:B------:R-:W-:-:S08]  /*11d0*/  DFMA R6, R8, R6, R2 ;  /* 0x000000060806722b */ /* 0x000fd00000000002 */
[----:B------:R-:W-:Y:S02]  /*11e0*/  DMUL R2, R20, R6 ;  /* 0x0000000614027228 */ /* 0x000fe40000000000 */
[----:B------:R-:W-:-:S06]  /*11f0*/  VIADD R7, R7, 0xfff00000 ;  /* 0xfff0000007077836 */ /* 0x000fcc0000000000 */
[----:B------:R-:W-:-:S08]  /*1200*/  DFMA R8, R2, -R2, R20 ;  /* 0x800000020208722b */ /* 0x000fd00000000014 */
[----:B------:R-:W-:-:S10]  /*1210*/  DFMA R2, R6, R8, R2 ;  /* 0x000000080602722b */ /* 0x000fd40000000002 */
[----:B------:R-:W-:Y:S01]  /*1220*/  VIADD R3, R3, 0xfcb00000 ;  /* 0xfcb0000003037836 */ /* 0x000fe20000000000 */
[----:B------:R-:W-:Y:S06]  /*1230*/  BRA `(.L_x_16) ;  /* 0x0000000000047947 */ /* 0x000fec0003800000 */
.L_x_17:
[----:B------:R-:W-:-:S11]  /*1240*/  DADD R2, R20, R20 ;  /* 0x0000000014027229 */ /* 0x000fd60000000014 */
.L_x_16:
[----:B------:R-:W-:Y:S05]  /*1250*/  BSYNC.RECONVERGENT B1 ;  /* 0x0000000000017941 */ /* 0x000fea0003800200 */
.L_x_14:
[----:B------:R-:W-:Y:S01]  /*1260*/  MOV R10, R2 ;  /* 0x00000002000a7202 */ /* 0x000fe20000000f00 */
[----:B------:R-:W-:Y:S02]  /*1270*/  IMAD.MOV.U32 R11, RZ, RZ, R3 ;  /* 0x000000ffff0b7224 */ /* 0x000fe400078e0003 */
[----:B------:R-:W-:Y:S02]  /*1280*/  IMAD.MOV.U32 R2, RZ, RZ, R0 ;  /* 0x000000ffff027224 */ /* 0x000fe400078e0000 */
[----:B------:R-:W-:-:S04]  /*1290*/  IMAD.MOV.U32 R3, RZ, RZ, 0x0 ;  /* 0x00000000ff037424 */ /* 0x000fc800078e00ff */
[----:B------:R-:W-:Y:S05]  /*12a0*/  RET.REL.NODEC R2 `(_Z16llg_quat_apply_1ILi0EEvidPKdPdS2_S2_S2_S2_S2_S2_S2_S2_S2_S2_S2_S2_S2_) ;  /* 0xffffffec02547950 */ /* 0x000fea0003c3ffff */
.L_x_18:
[----:B------:R-:W-:-:S00]  /*12b0*/  BRA `(.L_x_18) ;  /* 0xfffffffc00fc7947 */ /* 0x000fc0000383ffff */
[----:B------:R-:W-:-:S00]  /*12c0*/  NOP ;  /* 0x0000000000007918 */ /* 0x000fc00000000000 */
        /* <DEDUP_REMOVED lines=11> */
.L_x_87:


//--------------------- .text._Z16llg_quat_apply_1ILi1EEvidPKdPdS2_S2_S2_S2_S2_S2_S2_S2_S2_S2_S2_S2_S2_ --------------------------
	.section	.text._Z16llg_quat_apply_1ILi1EEvidPKdPdS2_S2_S2_S2_S2_S2_S2_S2_S2_S2_S2_S2_S2_,"ax",@progbits
	.align	128
        .global         _Z16llg_quat_apply_1ILi1EEvidPKdPdS2_S2_S2_S2_S2_S2_S2_S2_S2_S2_S2_S2_S2_
        .type           _Z16llg_quat_apply_1ILi1EEvidPKdPdS2_S2_S2_S2_S2_S2_S2_S2_S2_S2_S2_S2_S2_,@function
        .size           _Z16llg_quat_apply_1ILi1EEvidPKdPdS2_S2_S2_S2_S2_S2_S2_S2_S2_S2_S2_S2_S2_,(.L_x_89 - _Z16llg_quat_apply_1ILi1EEvidPKdPdS2_S2_S2_S2_S2_S2_S2_S2_S2_S2_S2_S2_S2_)
        .other          _Z16llg_quat_apply_1ILi1EEvidPKdPdS2_S2_S2_S2_S2_S2_S2_S2_S2_S2_S2_S2_S2_,@"STO_CUDA_ENTRY STV_DEFAULT"
_Z16llg_quat_apply_1ILi1EEvidPKdPdS2_S2_S2_S2_S2_S2_S2_S2_S2_S2_S2_S2_S2_:
.text._Z16llg_quat_apply_1ILi1EEvidPKdPdS2_S2_S2_S2_S2_S2_S2_S2_S2_S2_S2_S2_S2_:
        /* <DEDUP_REMOVED lines=8> */
[----:B------:R-:W0:Y:S01]  /*0080*/  LDCU.64 UR4, c[0x0][0x3d0] ;  /* 0x00007a00ff0477ac */ /* 0x000e220008000a00 */
[----:B------:R-:W1:Y:S08]  /*0090*/  LDC.64 R8, c[0x0][0x3d8] ;  /* 0x0000f600ff087b82 */ /* 0x000e700000000a00 */
[----:B------:R-:W2:Y:S08]  /*00a0*/  LDC.64 R16, c[0x0][0x3c0] ;  /* 0x0000f000ff107b82 */ /* 0x000eb00000000a00 */
[----:B------:R-:W3:Y:S01]  /*00b0*/  LDC.64 R14, c[0x0][0x3c8] ;  /* 0x0000f200ff0e7b82 */ /* 0x000ee20000000a00 */
[----:B0-----:R-:W-:-:S04]  /*00c0*/  ISETP.NE.U32.AND P0, PT, RZ, UR4, PT ;  /* 0x00000004ff007c0c */ /* 0x001fc8000bf05070 */
[----:B------:R-:W-:Y:S01]  /*00d0*/  ISETP.NE.AND.EX P0, PT, RZ, UR5, PT, P0 ;  /* 0x00000005ff007c0c */ /* 0x000fe2000bf05300 */
[----:B------:R-:W0:Y:S02]  /*00e0*/  LDCU.64 UR4, c[0x0][0x358] ;  /* 0x00006b00ff0477ac */ /* 0x000e240008000a00 */
[----:B------:R-:W4:Y:S08]  /*00f0*/  LDC.64 R6, c[0x0][0x3a8] ;  /* 0x0000ea00ff067b82 */ /* 0x000f300000000a00 */
[----:B------:R-:W5:Y:S01]  /*0100*/  LDC.64 R18, c[0x0][0x3a0] ;  /* 0x0000e800ff127b82 */ /* 0x000f620000000a00 */
[----:B--2---:R-:W-:-:S04]  /*0110*/  IMAD.WIDE R16, R0, 0x8, R16 ;  /* 0x0000000800107825 */ /* 0x004fc800078e0210 */
[----:B-1----:R-:W-:-:S03]  /*0120*/  @P0 IMAD.WIDE R8, R0, 0x8, R8 ;  /* 0x0000000800080825 */ /* 0x002fc600078e0208 */
[----:B------:R-:W1:Y:S01]  /*0130*/  @P0 LDC.64 R12, c[0x0][0x3e0] ;  /* 0x0000f800ff0c0b82 */ /* 0x000e620000000a00 */
[----:B0-----:R-:W2:Y:S01]  /*0140*/  LDG.E.64 R2, desc[UR4][R16.64] ;  /* 0x0000000410027981 */ /* 0x001ea2000c1e1b00 */
[----:B---3--:R-:W-:-:S03]  /*0150*/  IMAD.WIDE R14, R0, 0x8, R14 ;  /* 0x00000008000e7825 */ /* 0x008fc600078e020e */
[----:B------:R-:W2:Y:S01]  /*0160*/  @P0 LDG.E.64 R8, desc[UR4][R8.64] ;  /* 0x0000000408080981 */ /* 0x000ea2000c1e1b00 */
[----:B----4-:R-:W-:-:S03]  /*0170*/  IMAD.WIDE R6, R0, 0x8, R6 ;  /* 0x0000000800067825 */ /* 0x010fc600078e0206 */
[----:B------:R-:W3:Y:S01]  /*0180*/  LDG.E.64 R4, desc[UR4][R14.64] ;  /* 0x000000040e047981 */ /* 0x000ee2000c1e1b00 */
[----:B------:R-:W0:Y:S03]  /*0190*/  LDC.64 R30, c[0x0][0x3d0] ;  /* 0x0000f400ff1e7b82 */ /* 0x000e260000000a00 */
[----:B------:R-:W4:Y:S05]  /*01a0*/  LDG.E.64 R24, desc[UR4][R6.64] ;  /* 0x0000000406187981 */ /* 0x000f2a000c1e1b00 */
[----:B------:R-:W0:Y:S01]  /*01b0*/  LDC.64 R28, c[0x0][0x3b8] ;  /* 0x0000ee00ff1c7b82 */ /* 0x000e220000000a00 */
[----:B-1----:R-:W-:-:S07]  /*01c0*/  @P0 IMAD.WIDE R12, R0, 0x8, R12 ;  /* 0x00000008000c0825 */ /* 0x002fce00078e020c */
[----:B------:R-:W1:Y:S01]  /*01d0*/  LDC.64 R10, c[0x0][0x3e8] ;  /* 0x0000fa00ff0a7b82 */ /* 0x000e620000000a00 */
[----:B------:R-:W3:Y:S01]  /*01e0*/  @P0 LDG.E.64 R12, desc[UR4][R12.64] ;  /* 0x000000040c0c0981 */ /* 0x000ee2000c1e1b00 */
[----:B-----5:R-:W-:-:S06]  /*01f0*/  IMAD.WIDE R18, R0, 0x8, R18 ;  /* 0x0000000800127825 */ /* 0x020fcc00078e0212 */
[----:B------:R-:W5:Y:S01]  /*0200*/  LDC.64 R22, c[0x0][0x398] ;  /* 0x0000e600ff167b82 */ /* 0x000f620000000a00 */
[----:B------:R-:W3:Y:S01]  /*0210*/  LDG.E.64 R20, desc[UR4][R18.64] ;  /* 0x0000000412147981 */ /* 0x000ee2000c1e1b00 */
[----:B-1----:R-:W-:-:S04]  /*0220*/  IMAD.WIDE R10, R0, 0x8, R10 ;  /* 0x00000008000a7825 */ /* 0x002fc800078e020a */
[----:B-----5:R-:W-:Y:S01]  /*0230*/  IMAD.WIDE R22, R0, 0x8, R22 ;  /* 0x0000000800167825 */ /* 0x020fe200078e0216 */
[----:B--2---:R-:W-:-:S08]  /*0240*/  @P0 DADD R2, R2, -R8 ;  /* 0x0000000002020229 */ /* 0x004fd00000000808 */
[----:B----4-:R-:W-:Y:S02]  /*0250*/  DMUL R24, R24, R2 ;  /* 0x0000000218187228 */ /* 0x010fe40000000000 */
[----:B---3--:R-:W-:Y:S01]  /*0260*/  @P0 DADD R4, R4, -R12 ;  /* 0x0000000004040229 */ /* 0x008fe2000000080c */
[C---:B0-----:R-:W-:Y:S02]  /*0270*/  IMAD.WIDE R12, R0.reuse, 0x8, R28 ;  /* 0x00000008000c7825 */ /* 0x041fe400078e021c */
[----:B------:R-:W0:Y:S05]  /*0280*/  LDC.64 R28, c[0x0][0x3f0] ;  /* 0x0000fc00ff1c7b82 */ /* 0x000e2a0000000a00 */
[----:B------:R-:W-:Y:S01]  /*0290*/  DFMA R26, R20, R4, -R24 ;  /* 0x00000004141a722b */ /* 0x000fe20000000818 */
[----:B------:R-:W-:Y:S01]  /*02a0*/  @P0 IMAD.WIDE R24, R0, 0x8, R30 ;  /* 0x0000000800180825 */ /* 0x000fe200078e021e */
[----:B------:R-:W2:Y:S05]  /*02b0*/  LDG.E.64 R20, desc[UR4][R12.64] ;  /* 0x000000040c147981 */ /* 0x000eaa000c1e1b00 */
[----:B------:R-:W2:Y:S04]  /*02c0*/  @P0 LDG.E.64 R24, desc[UR4][R24.64] ;  /* 0x0000000418180981 */ /* 0x000ea8000c1e1b00 */
[----:B------:R1:W-:Y:S04]  /*02d0*/  STG.E.64 desc[UR4][R10.64], R26 ;  /* 0x0000001a0a007986 */ /* 0x0003e8000c101b04 */
[----:B------:R-:W3:Y:S04]  /*02e0*/  LDG.E.64 R8, desc[UR4][R22.64] ;  /* 0x0000000416087981 */ /* 0x000ee8000c1e1b00 */
[----:B------:R-:W4:Y:S01]  /*02f0*/  LDG.E.64 R6, desc[UR4][R6.64] ;  /* 0x0000000406067981 */ /* 0x000f22000c1e1b00 */
[----:B-1----:R-:W1:Y:S01]  /*0300*/  LDC.64 R26, c[0x0][0x3f8] ;  /* 0x0000fe00ff1a7b82 */ /* 0x002e620000000a00 */
[----:B--2---:R-:W-:-:S02]  /*0310*/  @P0 DADD R20, R20, -R24 ;  /* 0x0000000014140229 */ /* 0x004fc40000000818 */
[----:B---3--:R-:W-:-:S08]  /*0320*/  DMUL R8, R8, R4 ;  /* 0x0000000408087228 */ /* 0x008fd00000000000 */
[-C--:B----4-:R-:W-:Y:S01]  /*0330*/  DFMA R4, R6, R20.reuse, -R8 ;  /* 0x000000140604722b */ /* 0x090fe20000000808 */
[C---:B0-----:R-:W-:Y:S02]  /*0340*/  IMAD.WIDE R8, R0.reuse, 0x8, R28 ;  /* 0x0000000800087825 */ /* 0x041fe400078e021c */
[----:B------:R-:W0:Y:S04]  /*0350*/  LDC.64 R28, c[0x0][0x3b0] ;  /* 0x0000ec00ff1c7b82 */ /* 0x000e280000000a00 */
[----:B------:R2:W-:Y:S04]  /*0360*/  STG.E.64 desc[UR4][R8.64], R4 ;  /* 0x0000000408007986 */ /* 0x0005e8000c101b04 */
[----:B------:R-:W3:Y:S04]  /*0370*/  LDG.E.64 R18, desc[UR4][R18.64] ;  /* 0x0000000412127981 */ /* 0x000ee8000c1e1b00 */
[----:B------:R-:W4:Y:S01]  /*0380*/  LDG.E.64 R24, desc[UR4][R22.64] ;  /* 0x0000000416187981 */ /* 0x000f22000c1e1b00 */
[----:B-1----:R-:W-:Y:S01]  /*0390*/  IMAD.WIDE R6, R0, 0x8, R26 ;  /* 0x0000000800067825 */ /* 0x002fe200078e021a */
[----:B--2---:R-:W1:Y:S01]  /*03a0*/  LDC.64 R4, c[0x0][0x400] ;  /* 0x00010000ff047b82 */ /* 0x004e620000000a00 */
[----:B---3--:R-:W-:-:S08]  /*03b0*/  DMUL R20, R18, R20 ;  /* 0x0000001412147228 */ /* 0x008fd00000000000 */
[----:B----4-:R-:W-:Y:S01]  /*03c0*/  DFMA R24, R24, R2, -R20 ;  /* 0x000000021818722b */ /* 0x010fe20000000814 */
[----:B0-----:R-:W-:-:S06]  /*03d0*/  IMAD.WIDE R20, R0, 0x8, R28 ;  /* 0x0000000800147825 */ /* 0x001fcc00078e021c */
        /* <DEDUP_REMOVED lines=29> */
[----:B------:R-:W-:Y:S01]  /*05b0*/  IMAD.MOV.U32 R23, RZ, RZ, R19 ;  /* 0x000000ffff177224 */ /* 0x000fe200078e0013 */
[----:B------:R-:W-:Y:S01]  /*05c0*/  MOV R0, 0x600 ;  /* 0x0000060000007802 */ /* 0x000fe20000000f00 */
[----:B------:R-:W-:Y:S02]  /*05d0*/  IMAD.MOV.U32 R22, RZ, RZ, R18 ;  /* 0x000000ffff167224 */ /* 0x000fe400078e0012 */
[----:B------:R-:W-:-:S07]  /*05e0*/  IMAD.MOV.U32 R19, RZ, RZ, R21 ;  /* 0x000000ffff137224 */ /* 0x000fce00078e0015 */
[----:B------:R-:W-:Y:S05]  /*05f0*/  CALL.REL.NOINC `($__internal_2_$__cuda_sm20_div_rn_f64_full) ;  /* 0x00000004005c7944 */ /* 0x000fea0003c00000 */
[----:B------:R-:W-:Y:S01]  /*0600*/  MOV R2, R26 ;  /* 0x0000001a00027202 */ /* 0x000fe20000000f00 */
[----:B------:R-:W-:-:S07]  /*0610*/  IMAD.MOV.U32 R3, RZ, RZ, R27 ;  /* 0x000000ffff037224 */ /* 0x000fce00078e001b */
.L_x_23:
[----:B------:R-:W-:Y:S05]  /*0620*/  BSYNC.RECONVERGENT B1 ;  /* 0x0000000000017941 */ /* 0x000fea0003800200 */
.L_x_22:
[----:B------:R0:W-:Y:S01]  /*0630*/  STG.E.64 desc[UR4][R4.64], R2 ;  /* 0x0000000204007986 */ /* 0x0001e2000c101b04 */
[----:B------:R-:W-:Y:S02]  /*0640*/  IMAD.MOV.U32 R20, RZ, RZ, R2 ;  /* 0x000000ffff147224 */ /* 0x000fe400078e0002 */
[----:B------:R-:W-:Y:S01]  /*0650*/  IMAD.MOV.U32 R21, RZ, RZ, R3 ;  /* 0x000000ffff157224 */ /* 0x000fe200078e0003 */
[----:B------:R-:W-:Y:S06]  /*0660*/  BRA `(.L_x_20) ;  /* 0x0000000000747947 */ /* 0x000fec0003800000 */
.L_x_21:
        /* <DEDUP_REMOVED lines=18> */
[----:B------:R-:W-:Y:S02]  /*0790*/  MOV R19, R21 ;  /* 0x0000001500137202 */ /* 0x000fe40000000f00 */
[----:B------:R-:W-:Y:S01]  /*07a0*/  MOV R0, 0x7e0 ;  /* 0x000007e000007802 */ /* 0x000fe20000000f00 */
[----:B0-----:R-:W-:Y:S02]  /*07b0*/  IMAD.U32 R22, RZ, RZ, UR6 ;  /* 0x00000006ff167e24 */ /* 0x001fe4000f8e00ff */
[----:B------:R-:W-:-:S07]  /*07c0*/  IMAD.U32 R23, RZ, RZ, UR7 ;  /* 0x00000007ff177e24 */ /* 0x000fce000f8e00ff */
[----:B------:R-:W-:Y:S05]  /*07d0*/  CALL.REL.NOINC `($__internal_2_$__cuda_sm20_div_rn_f64_full) ;  /* 0x0000000000e47944 */ /* 0x000fea0003c00000 */
[----:B------:R-:W-:Y:S02]  /*07e0*/  IMAD.MOV.U32 R2, RZ, RZ, R26 ;  /* 0x000000ffff027224 */ /* 0x000fe400078e001a */
[----:B------:R-:W-:-:S07]  /*07f0*/  IMAD.MOV.U32 R3, RZ, RZ, R27 ;  /* 0x000000ffff037224 */ /* 0x000fce00078e001b */
.L_x_25:
[----:B------:R-:W-:Y:S05]  /*0800*/  BSYNC.RECONVERGENT B1 ;  /* 0x0000000000017941 */ /* 0x000fea0003800200 */
.L_x_24:
[----:B------:R1:W-:Y:S01]  /*0810*/  STG.E.64 desc[UR4][R4.64], R2 ;  /* 0x0000000204007986 */ /* 0x0003e2000c101b04 */
[----:B------:R-:W-:Y:S01]  /*0820*/  MOV R20, R2 ;  /* 0x0000000200147202 */ /* 0x000fe20000000f00 */
[----:B------:R-:W-:-:S07]  /*0830*/  IMAD.MOV.U32 R21, RZ, RZ, R3 ;  /* 0x000000ffff157224 */ /* 0x000fce00078e0003 */
.L_x_20:
[----:B------:R-:W-:Y:S05]  /*0840*/  BSYNC.RECONVERGENT B0 ;  /* 0x0000000000007941 */ /* 0x000fea0003800200 */
.L_x_19:
        /* <DEDUP_REMOVED lines=32> */
[----:B------:R-:W-:-:S05]  /*0a50*/  VIADD R12, R21, 0xfcb00000 ;  /* 0xfcb00000150c7836 */ /* 0x000fca0000000000 */
[----:B------:R-:W-:Y:S01]  /*0a60*/  ISETP.GE.U32.AND P0, PT, R12, 0x7ca00000, PT ;  /* 0x7ca000000c00780c */ /* 0x000fe20003f06070 */
[----:B0-----:R-:W-:-:S08]  /*0a70*/  DMUL R2, R12, R12 ;  /* 0x0000000c0c027228 */ /* 0x001fd00000000000 */
[----:B------:R-:W-:-:S08]  /*0a80*/  DFMA R2, R20, -R2, 1 ;  /* 0x3ff000001402742b */ /* 0x000fd00000000802 */
[----:B-1----:R-:W-:Y:S02]  /*0a90*/  DFMA R6, R2, R14, 0.5 ;  /* 0x3fe000000206742b */ /* 0x002fe4000000000e */
[----:B------:R-:W-:-:S08]  /*0aa0*/  DMUL R2, R12, R2 ;  /* 0x000000020c027228 */ /* 0x000fd00000000000 */
[----:B------:R-:W-:-:S08]  /*0ab0*/  DFMA R2, R6, R2, R12 ;  /* 0x000000020602722b */ /* 0x000fd0000000000c */
[----:B------:R-:W-:Y:S02]  /*0ac0*/  DMUL R6, R20, R2 ;  /* 0x0000000214067228 */ /* 0x000fe40000000000 */
[----:B------:R-:W-:Y:S01]  /*0ad0*/  IADD3 R15, PT, PT, R3, -0x100000, RZ ;  /* 0xfff00000030f7810 */ /* 0x000fe20007ffe0ff */
[----:B------:R-:W-:-:S05]  /*0ae0*/  IMAD.MOV.U32 R14, RZ, RZ, R2 ;  /* 0x000000ffff0e7224 */ /* 0x000fca00078e0002 */
[----:B------:R-:W-:-:S08]  /*0af0*/  DFMA R8, R6, -R6, R20 ;  /* 0x800000060608722b */ /* 0x000fd00000000014 */
[----:B------:R-:W-:Y:S01]  /*0b00*/  DFMA R10, R8, R14, R6 ;  /* 0x0000000e080a722b */ /* 0x000fe20000000006 */
[----:B------:R-:W-:Y:S10]  /*0b10*/  @!P0 BRA `(.L_x_27) ;  /* 0x0000000000088947 */ /* 0x000ff40003800000 */
[----:B------:R-:W-:-:S07]  /*0b20*/  MOV R0, 0xb40 ;  /* 0x00000b4000007802 */ /* 0x000fce0000000f00 */
[----:B------:R-:W-:Y:S05]  /*0b30*/  CALL.REL.NOINC `($__internal_3_$__cuda_sm20_dsqrt_rn_f64_mediumpath_v1) ;  /* 0x0000000400887944 */ /* 0x000fea0003c00000 */
.L_x_27:
[----:B------:R-:W-:Y:S05]  /*0b40*/  BSYNC.RECONVERGENT B0 ;  /* 0x0000000000007941 */ /* 0x000fea0003800200 */
.L_x_26:
[----:B------:R-:W-:Y:S01]  /*0b50*/  STG.E.64 desc[UR4][R4.64], R10 ;  /* 0x0000000a04007986 */ /* 0x000fe2000c101b04 */
[----:B------:R-:W-:Y:S05]  /*0b60*/  EXIT ;  /* 0x000000000000794d */ /* 0x000fea0003800000 */
        .weak           $__internal_2_$__cuda_sm20_div_rn_f64_full
        .type           $__internal_2_$__cuda_sm20_div_rn_f64_full,@function
        .size           $__internal_2_$__cuda_sm20_div_rn_f64_full,($__internal_3_$__cuda_sm20_dsqrt_rn_f64_mediumpath_v1 - $__internal_2_$__cuda_sm20_div_rn_f64_full)
$__internal_2_$__cuda_sm20_div_rn_f64_full:
[C---:B------:R-:W-:Y:S01]  /*0b70*/  FSETP.GEU.AND P0, PT, |R19|.reuse, 1.469367938527859385e-39, PT ;  /* 0x001000001300780b */ /* 0x040fe20003f0e200 */
[--C-:B------:R-:W-:Y:S01]  /*0b80*/  IMAD.MOV.U32 R18, RZ, RZ, R20.reuse ;  /* 0x000000ffff127224 */ /* 0x100fe200078e0014 */
[----:B------:R-:W-:Y:S01]  /*0b90*/  LOP3.LUT R2, R19, 0x800fffff, RZ, 0xc0, !PT ;  /* 0x800fffff13027812 */ /* 0x000fe200078ec0ff */
[----:B------:R-:W-:Y:S01]  /*0ba0*/  IMAD.MOV.U32 R24, RZ, RZ, 0x1 ;  /* 0x00000001ff187424 */ /* 0x000fe200078e00ff */
[----:B------:R-:W-:Y:S01]  /*0bb0*/  MOV R21, R23 ;  /* 0x0000001700157202 */ /* 0x000fe20000000f00 */
[----:B------:R-:W-:Y:S01]  /*0bc0*/  IMAD.MOV.U32 R28, RZ, RZ, 0x1ca00000 ;  /* 0x1ca00000ff1c7424 */ /* 0x000fe200078e00ff */
[----:B------:R-:W-:Y:S01]  /*0bd0*/  LOP3.LUT R3, R2, 0x3ff00000, RZ, 0xfc, !PT ;  /* 0x3ff0000002037812 */ /* 0x000fe200078efcff */
[----:B------:R-:W-:Y:S01]  /*0be0*/  IMAD.MOV.U32 R2, RZ, RZ, R20 ;  /* 0x000000ffff027224 */ /* 0x000fe200078e0014 */
[C---:B------:R-:W-:Y:S01]  /*0bf0*/  FSETP.GEU.AND P2, PT, |R21|.reuse, 1.469367938527859385e-39, PT ;  /* 0x001000001500780b */ /* 0x040fe20003f4e200 */
[----:B------:R-:W-:Y:S01]  /*0c00*/  IMAD.MOV.U32 R20, RZ, RZ, R22 ;  /* 0x000000ffff147224 */ /* 0x000fe200078e0016 */
[----:B------:R-:W-:Y:S01]  /*0c10*/  LOP3.LUT R29, R21, 0x7ff00000, RZ, 0xc0, !PT ;  /* 0x7ff00000151d7812 */ /* 0x000fe200078ec0ff */
[----:B------:R-:W-:Y:S01]  /*0c20*/  BSSY.RECONVERGENT B2, `(.L_x_28) ;  /* 0x0000050000027945 */ /* 0x000fe20003800200 */
[----:B------:R-:W-:Y:S01]  /*0c30*/  LOP3.LUT R32, R19, 0x7ff00000, RZ, 0xc0, !PT ;  /* 0x7ff0000013207812 */ /* 0x000fe200078ec0ff */
[----:B------:R-:W-:-:S03]  /*0c40*/  @!P0 DMUL R2, R18, 8.98846567431157953865e+307 ;  /* 0x7fe0000012028828 */ /* 0x000fc60000000000 */
[----:B------:R-:W-:-:S03]  /*0c50*/  ISETP.GE.U32.AND P1, PT, R29, R32, PT ;  /* 0x000000201d00720c */ /* 0x000fc60003f26070 */
[----:B------:R-:W0:Y:S02]  /*0c60*/  MUFU.RCP64H R25, R3 ;  /* 0x0000000300197308 */ /* 0x000e240000001800 */
[----:B------:R-:W-:-:S04]  /*0c70*/  @!P2 LOP3.LUT R26, R19, 0x7ff00000, RZ, 0xc0, !PT ;  /* 0x7ff00000131aa812 */ /* 0x000fc800078ec0ff */
[----:B------:R-:W-:Y:S01]  /*0c80*/  @!P2 ISETP.GE.U32.AND P3, PT, R29, R26, PT ;  /* 0x0000001a1d00a20c */ /* 0x000fe20003f66070 */
[----:B------:R-:W-:-:S03]  /*0c90*/  @!P2 IMAD.MOV.U32 R26, RZ, RZ, RZ ;  /* 0x000000ffff1aa224 */ /* 0x000fc600078e00ff */
[----:B------:R-:W-:-:S04]  /*0ca0*/  @!P2 SEL R27, R28, 0x63400000, !P3 ;  /* 0x634000001c1ba807 */ /* 0x000fc80005800000 */
[----:B------:R-:W-:Y:S01]  /*0cb0*/  @!P2 LOP3.LUT R27, R27, 0x80000000, R21, 0xf8, !PT ;  /* 0x800000001b1ba812 */ /* 0x000fe200078ef815 */
[----:B0-----:R-:W-:-:S03]  /*0cc0*/  DFMA R22, R24, -R2, 1 ;  /* 0x3ff000001816742b */ /* 0x001fc60000000802 */
[----:B------:R-:W-:-:S05]  /*0cd0*/  @!P2 LOP3.LUT R27, R27, 0x100000, RZ, 0xfc, !PT ;  /* 0x001000001b1ba812 */ /* 0x000fca00078efcff */
        /* <DEDUP_REMOVED lines=8> */
[----:B------:R-:W-:Y:S01]  /*0d60*/  MOV R30, R29 ;  /* 0x0000001d001e7202 */ /* 0x000fe20000000f00 */
[----:B------:R-:W-:Y:S01]  /*0d70*/  IMAD.MOV.U32 R31, RZ, RZ, R32 ;  /* 0x000000ffff1f7224 */ /* 0x000fe200078e0020 */
[----:B------:R-:W-:Y:S02]  /*0d80*/  @!P0 LOP3.LUT R31, R3, 0x7ff00000, RZ, 0xc0, !PT ;  /* 0x7ff00000031f8812 */ /* 0x000fe400078ec0ff */
[----:B------:R-:W-:-:S03]  /*0d90*/  @!P2 LOP3.LUT R30, R23, 0x7ff00000, RZ, 0xc0, !PT ;  /* 0x7ff00000171ea812 */ /* 0x000fc600078ec0ff */
[----:B------:R-:W-:Y:S01]  /*0da0*/  DMUL R26, R24, R22 ;  /* 0x00000016181a7228 */ /* 0x000fe20000000000 */
[----:B------:R-:W-:Y:S02]  /*0db0*/  VIADD R34, R31, 0xffffffff ;  /* 0xffffffff1f227836 */ /* 0x000fe40000000000 */
[----:B------:R-:W-:-:S05]  /*0dc0*/  VIADD R32, R30, 0xffffffff ;  /* 0xffffffff1e207836 */ /* 0x000fca0000000000 */
[----:B------:R-:W-:Y:S01]  /*0dd0*/  ISETP.GT.U32.AND P0, PT, R32, 0x7feffffe, PT ;  /* 0x7feffffe2000780c */ /* 0x000fe20003f04070 */
[----:B------:R-:W-:-:S03]  /*0de0*/  DFMA R32, R26, -R2, R22 ;  /* 0x800000021a20722b */ /* 0x000fc60000000016 */
[----:B------:R-:W-:-:S05]  /*0df0*/  ISETP.GT.U32.OR P0, PT, R34, 0x7feffffe, P0 ;  /* 0x7feffffe2200780c */ /* 0x000fca0000704470 */
[----:B------:R-:W-:-:S08]  /*0e00*/  DFMA R24, R24, R32, R26 ;  /* 0x000000201818722b */ /* 0x000fd0000000001a */
[----:B------:R-:W-:Y:S05]  /*0e10*/  @P0 BRA `(.L_x_29) ;  /* 0x00000000006c0947 */ /* 0x000fea0003800000 */
[----:B------:R-:W-:-:S04]  /*0e20*/  LOP3.LUT R26, R19, 0x7ff00000, RZ, 0xc0, !PT ;  /* 0x7ff00000131a7812 */ /* 0x000fc800078ec0ff */
[CC--:B------:R-:W-:Y:S02]  /*0e30*/  VIADDMNMX R20, R29.reuse, -R26.reuse, 0xb9600000, !PT ;  /* 0xb96000001d147446 */ /* 0x0c0fe4000780091a */
[----:B------:R-:W-:Y:S02]  /*0e40*/  ISETP.GE.U32.AND P0, PT, R29, R26, PT ;  /* 0x0000001a1d00720c */ /* 0x000fe40003f06070 */
[----:B------:R-:W-:Y:S02]  /*0e50*/  VIMNMX R20, PT, PT, R20, 0x46a00000, PT ;  /* 0x46a0000014147848 */ /* 0x000fe40003fe0100 */
[----:B------:R-:W-:Y:S01]  /*0e60*/  SEL R21, R28, 0x63400000, !P0 ;  /* 0x634000001c157807 */ /* 0x000fe20004000000 */
[----:B------:R-:W-:-:S04]  /*0e70*/  IMAD.MOV.U32 R28, RZ, RZ, RZ ;  /* 0x000000ffff1c7224 */ /* 0x000fc800078e00ff */
[----:B------:R-:W-:-:S05]  /*0e80*/  IMAD.IADD R20, R20, 0x1, -R21 ;  /* 0x0000000114147824 */ /* 0x000fca00078e0a15 */
[----:B------:R-:W-:-:S06]  /*0e90*/  IADD3 R29, PT, PT, R20, 0x7fe00000, RZ ;  /* 0x7fe00000141d7810 */ /* 0x000fcc0007ffe0ff */
        /* <DEDUP_REMOVED lines=9> */
[----:B------:R-:W-:Y:S01]  /*0f30*/  IMAD.MOV R3, RZ, RZ, -R20 ;  /* 0x000000ffff037224 */ /* 0x000fe200078e0a14 */
[----:B------:R-:W-:-:S06]  /*0f40*/  MOV R2, RZ ;  /* 0x000000ff00027202 */ /* 0x000fcc0000000f00 */
        /* <DEDUP_REMOVED lines=8> */
.L_x_29:
        /* <DEDUP_REMOVED lines=16> */
.L_x_32:
[----:B------:R-:W-:Y:S01]  /*10d0*/  LOP3.LUT R27, R19, 0x80000, RZ, 0xfc, !PT ;  /* 0x00080000131b7812 */ /* 0x000fe200078efcff */
[----:B------:R-:W-:Y:S01]  /*10e0*/  IMAD.MOV.U32 R26, RZ, RZ, R18 ;  /* 0x000000ffff1a7224 */ /* 0x000fe200078e0012 */
[----:B------:R-:W-:Y:S06]  /*10f0*/  BRA `(.L_x_30) ;  /* 0x0000000000087947 */ /* 0x000fec0003800000 */
.L_x_31:
[----:B------:R-:W-:Y:S01]  /*1100*/  LOP3.LUT R27, R21, 0x80000, RZ, 0xfc, !PT ;  /* 0x00080000151b7812 */ /* 0x000fe200078efcff */
[----:B------:R-:W-:-:S07]  /*1110*/  IMAD.MOV.U32 R26, RZ, RZ, R20 ;  /* 0x000000ffff1a7224 */ /* 0x000fce00078e0014 */
.L_x_30:
[----:B------:R-:W-:Y:S05]  /*1120*/  BSYNC.RECONVERGENT B2 ;  /* 0x0000000000027941 */ /* 0x000fea0003800200 */
.L_x_28:
[----:B------:R-:W-:Y:S01]  /*1130*/  MOV R2, R0 ;  /* 0x0000000000027202 */ /* 0x000fe20000000f00 */
[----:B------:R-:W-:-:S04]  /*1140*/  IMAD.MOV.U32 R3, RZ, RZ, 0x0 ;  /* 0x00000000ff037424 */ /* 0x000fc800078e00ff */
[----:B------:R-:W-:Y:S05]  /*1150*/  RET.REL.NODEC R2 `(_Z16llg_quat_apply_1ILi1EEvidPKdPdS2_S2_S2_S2_S2_S2_S2_S2_S2_S2_S2_S2_S2_) ;  /* 0xffffffec02a87950 */ /* 0x000fea0003c3ffff */
        .weak           $__internal_3_$__cuda_sm20_dsqrt_rn_f64_mediumpath_v1
        .type           $__internal_3_$__cuda_sm20_dsqrt_rn_f64_mediumpath_v1,@function
        .size           $__internal_3_$__cuda_sm20_dsqrt_rn_f64_mediumpath_v1,(.L_x_89 - $__internal_3_$__cuda_sm20_dsqrt_rn_f64_mediumpath_v1)
$__internal_3_$__cuda_sm20_dsqrt_rn_f64_mediumpath_v1:
        /* <DEDUP_REMOVED lines=12> */
.L_x_34:
[----:B------:R-:W-:-:S14]  /*1220*/  DSETP.NE.AND P0, PT, R20, RZ, PT ;  /* 0x000000ff1400722a */ /* 0x000fdc0003f05000 */
[----:B------:R-:W-:Y:S05]  /*1230*/  @!P0 BRA `(.L_x_36) ;  /* 0x0000000000588947 */ /* 0x000fea0003800000 */
[----:B------:R-:W-:-:S13]  /*1240*/  ISETP.GE.AND P0, PT, R21, RZ, PT ;  /* 0x000000ff1500720c */ /* 0x000fda0003f06270 */
[----:B------:R-:W-:Y:S01]  /*1250*/  @!P0 MOV R2, 0x0 ;  /* 0x0000000000028802 */ /* 0x000fe20000000f00 */
[----:B------:R-:W-:Y:S01]  /*1260*/  @!P0 IMAD.MOV.U32 R3, RZ, RZ, -0x80000 ;  /* 0xfff80000ff038424 */ /* 0x000fe200078e00ff */
[----:B------:R-:W-:Y:S06]  /*1270*/  @!P0 BRA `(.L_x_35) ;  /* 0x00000000004c8947 */ /* 0x000fec0003800000 */
[----:B------:R-:W-:-:S13]  /*1280*/  ISETP.GT.AND P0, PT, R21, 0x7fefffff, PT ;  /* 0x7fefffff1500780c */ /* 0x000fda0003f04270 */
[----:B------:R-:W-:Y:S05]  /*1290*/  @P0 BRA `(.L_x_36) ;  /* 0x0000000000400947 */ /* 0x000fea0003800000 */
[----:B------:R-:W-:Y:S01]  /*12a0*/  DMUL R20, R20, 8.11296384146066816958e+31 ;  /* 0x4690000014147828 */ /* 0x000fe20000000000 */
[----:B------:R-:W-:Y:S01]  /*12b0*/  IMAD.MOV.U32 R2, RZ, RZ, RZ ;  /* 0x000000ffff027224 */ /* 0x000fe200078e00ff */
[----:B------:R-:W-:Y:S01]  /*12c0*/  MOV R9, 0x3fd80000 ;  /* 0x3fd8000000097802 */ /* 0x000fe20000000f00 */
[----:B------:R-:W-:-:S03]  /*12d0*/  IMAD.MOV.U32 R8, RZ, RZ, 0x0 ;  /* 0x00000000ff087424 */ /* 0x000fc600078e00ff */
        /* <DEDUP_REMOVED lines=12> */
.L_x_36:
[----:B------:R-:W-:-:S11]  /*13a0*/  DADD R2, R20, R20 ;  /* 0x0000000014027229 */ /* 0x000fd60000000014 */
.L_x_35:
[----:B------:R-:W-:Y:S05]  /*13b0*/  BSYNC.RECONVERGENT B1 ;  /* 0x0000000000017941 */ /* 0x000fea0003800200 */
.L_x_33:
[----:B------:R-:W-:Y:S01]  /*13c0*/  IMAD.MOV.U32 R10, RZ, RZ, R2 ;  /* 0x000000ffff0a7224 */ /* 0x000fe200078e0002 */
[----:B------:R-:W-:Y:S01]  /*13d0*/  MOV R11, R3 ;  /* 0x00000003000b7202 */ /* 0x000fe20000000f00 */
[----:B------:R-:W-:Y:S02]  /*13e0*/  IMAD.MOV.U32 R2, RZ, RZ, R0 ;  /* 0x000000ffff027224 */ /* 0x000fe400078e0000 */
[----:B------:R-:W-:-:S04]  /*13f0*/  IMAD.MOV.U32 R3, RZ, RZ, 0x0 ;  /* 0x00000000ff037424 */ /* 0x000fc800078e00ff */
[----:B------:R-:W-:Y:S05]  /*1400*/  RET.REL.NODEC R2 `(_Z16llg_quat_apply_1ILi1EEvidPKdPdS2_S2_S2_S2_S2_S2_S2_S2_S2_S2_S2_S2_S2_) ;  /* 0xffffffe802fc7950 */ /* 0x000fea0003c3ffff */
.L_x_37:
        /* <DEDUP_REMOVED lines=15> */
.L_x_89:


//--------------------- .text._Z16llg_quat_apply_4iPdS_S_S_S_S_S_ --------------------------
	.section	.text._Z16llg_quat_apply_4iPdS_S_S_S_S_S_,"ax",@progbits
	.align	128
        .global         _Z16llg_quat_apply_4iPdS_S_S_S_S_S_
        .type           _Z16llg_quat_apply_4iPdS_S_S_S_S_S_,@function
        .size           _Z16llg_quat_apply_4iPdS_S_S_S_S_S_,(.L_x_97 - _Z16llg_quat_apply_4iPdS_S_S_S_S_S_)
        .other          _Z16llg_quat_apply_4iPdS_S_S_S_S_S_,@"STO_CUDA_ENTRY STV_DEFAULT"
_Z16llg_quat_apply_4iPdS_S_S_S_S_S_:
.text._Z16llg_quat_apply_4iPdS_S_S_S_S_S_:
        /* <DEDUP_REMOVED lines=9> */
[----:B------:R-:W1:Y:S01]  /*0090*/  LDCU.64 UR4, c[0x0][0x358] ;  /* 0x00006b00ff0477ac */ /* 0x000e620008000a00 */
[----:B0-----:R-:W-:-:S05]  /*00a0*/  IMAD.WIDE R2, R0, 0x8, R2 ;  /* 0x0000000800027825 */ /* 0x001fca00078e0202 */
[----:B-1----:R-:W2:Y:S02]  /*00b0*/  LDG.E.64 R4, desc[UR4][R2.64] ;  /* 0x0000000402047981 */ /* 0x002ea4000c1e1b00 */
[----:B--2---:R-:W-:-:S14]  /*00c0*/  DSETP.NEU.AND P0, PT, R4, RZ, PT ;  /* 0x000000ff0400722a */ /* 0x004fdc0003f0d000 */
[----:B------:R-:W-:Y:S05]  /*00d0*/  @!P0 EXIT ;  /* 0x000000000000894d */ /* 0x000fea0003800000 */
[----:B------:R-:W0:Y:S08]  /*00e0*/  LDC.64 R6, c[0x0][0x388] ;  /* 0x0000e200ff067b82 */ /* 0x000e300000000a00 */
[----:B------:R-:W1:Y:S08]  /*00f0*/  LDC.64 R8, c[0x0][0x3a8] ;  /* 0x0000ea00ff087b82 */ /* 0x000e700000000a00 */
[----:B------:R-:W2:Y:S01]  /*0100*/  LDC.64 R10, c[0x0][0x390] ;  /* 0x0000e400ff0a7b82 */ /* 0x000ea20000000a00 */
[----:B0-----:R-:W-:-:S07]  /*0110*/  IMAD.WIDE R6, R0, 0x8, R6 ;  /* 0x0000000800067825 */ /* 0x001fce00078e0206 */
[----:B------:R-:W0:Y:S01]  /*0120*/  LDC.64 R14, c[0x0][0x3b0] ;  /* 0x0000ec00ff0e7b82 */ /* 0x000e220000000a00 */
[----:B------:R-:W3:Y:S01]  /*0130*/  LDG.E.64 R6, desc[UR4][R6.64] ;  /* 0x0000000406067981 */ /* 0x000ee2000c1e1b00 */
[----:B-1----:R-:W-:-:S06]  /*0140*/  IMAD.WIDE R8, R0, 0x8, R8 ;  /* 0x0000000800087825 */ /* 0x002fcc00078e0208 */
[----:B------:R-:W1:Y:S01]  /*0150*/  LDC.64 R16, c[0x0][0x398] ;  /* 0x0000e600ff107b82 */ /* 0x000e620000000a00 */
[----:B--2---:R-:W-:Y:S01]  /*0160*/  IMAD.WIDE R10, R0, 0x8, R10 ;  /* 0x00000008000a7825 */ /* 0x004fe200078e020a */
[----:B---3--:R-:W-:-:S07]  /*0170*/  DMUL R4, R4, R6 ;  /* 0x0000000604047228 */ /* 0x008fce0000000000 */
[----:B------:R2:W-:Y:S04]  /*0180*/  STG.E.64 desc[UR4][R8.64], R4 ;  /* 0x0000000408007986 */ /* 0x0005e8000c101b04 */
[----:B------:R-:W3:Y:S04]  /*0190*/  LDG.E.64 R12, desc[UR4][R2.64] ;  /* 0x00000004020c7981 */ /* 0x000ee8000c1e1b00 */
[----:B------:R-:W3:Y:S01]  /*01a0*/  LDG.E.64 R10, desc[UR4][R10.64] ;  /* 0x000000040a0a7981 */ /* 0x000ee2000c1e1b00 */
[----:B0-----:R-:W-:-:S04]  /*01b0*/  IMAD.WIDE R6, R0, 0x8, R14 ;  /* 0x0000000800067825 */ /* 0x001fc800078e020e */
[----:B-1----:R-:W-:Y:S01]  /*01c0*/  IMAD.WIDE R14, R0, 0x8, R16 ;  /* 0x00000008000e7825 */ /* 0x002fe200078e0210 */
[----:B--2---:R-:W0:Y:S01]  /*01d0*/  LDC.64 R4, c[0x0][0x3b8] ;  /* 0x0000ee00ff047b82 */ /* 0x004e220000000a00 */
[----:B---3--:R-:W-:-:S07]  /*01e0*/  DMUL R12, R10, R12 ;  /* 0x0000000c0a0c7228 */ /* 0x008fce0000000000 */
[----:B------:R-:W-:Y:S04]  /*01f0*/  STG.E.64 desc[UR4][R6.64], R12 ;  /* 0x0000000c06007986 */ /* 0x000fe8000c101b04 */
[----:B------:R-:W2:Y:S04]  /*0200*/  LDG.E.64 R16, desc[UR4][R2.64] ;  /* 0x0000000402107981 */ /* 0x000ea8000c1e1b00 */
[----:B------:R-:W2:Y:S01]  /*0210*/  LDG.E.64 R14, desc[UR4][R14.64] ;  /* 0x000000040e0e7981 */ /* 0x000ea2000c1e1b00 */
[----:B0-----:R-:W-:Y:S01]  /*0220*/  IMAD.WIDE R4, R0, 0x8, R4 ;  /* 0x0000000800047825 */ /* 0x001fe200078e0204 */
[----:B--2---:R-:W-:-:S07]  /*0230*/  DMUL R16, R14, R16 ;  /* 0x000000100e107228 */ /* 0x004fce0000000000 */
[----:B------:R-:W-:Y:S01]  /*0240*/  STG.E.64 desc[UR4][R4.64], R16 ;  /* 0x0000001004007986 */ /* 0x000fe2000c101b04 */
[----:B------:R-:W-:Y:S05]  /*0250*/  EXIT ;  /* 0x000000000000794d */ /* 0x000fea0003800000 */
.L_x_38:
        /* <DEDUP_REMOVED lines=10> */
.L_x_97:


//--------------------- .text._Z16llg_quat_apply_3iPdS_S_S_S_S_S_S_S_S_S_S_ --------------------------
	.section	.text._Z16llg_quat_apply_3iPdS_S_S_S_S_S_S_S_S_S_S_,"ax",@progbits
	.align	128
        .global         _Z16llg_quat_apply_3iPdS_S_S_S_S_S_S_S_S_S_S_
        .type           _Z16llg_quat_apply_3iPdS_S_S_S_S_S_S_S_S_S_S_,@function
        .size           _Z16llg_quat_apply_3iPdS_S_S_S_S_S_S_S_S_S_S_,(.L_x_91 - _Z16llg_quat_apply_3iPdS_S_S_S_S_S_S_S_S_S_S_)
        .other          _Z16llg_quat_apply_3iPdS_S_S_S_S_S_S_S_S_S_S_,@"STO_CUDA_ENTRY STV_DEFAULT"
_Z16llg_quat_apply_3iPdS_S_S_S_S_S_S_S_S_S_S_:
.text._Z16llg_quat_apply_3iPdS_S_S_S_S_S_S_S_S_S_S_:
        /* <DEDUP_REMOVED lines=11> */
[----:B------:R-:W3:Y:S01]  /*00b0*/  LDC.64 R4, c[0x0][0x3a0] ;  /* 0x0000e800ff047b82 */ /* 0x000ee20000000a00 */
[----:B0-----:R-:W-:-:S05]  /*00c0*/  IMAD.WIDE R6, R0, 0x8, R6 ;  /* 0x0000000800067825 */ /* 0x001fca00078e0206 */
[----:B-1----:R-:W4:Y:S01]  /*00d0*/  LDG.E.64 R2, desc[UR4][R6.64] ;  /* 0x0000000406027981 */ /* 0x002f22000c1e1b00 */
[----:B--2---:R-:W-:-:S04]  /*00e0*/  IMAD.WIDE R8, R0, 0x8, R8 ;  /* 0x0000000800087825 */ /* 0x004fc800078e0208 */
[----:B---3--:R-:W-:Y:S01]  /*00f0*/  IMAD.WIDE R4, R0, 0x8, R4 ;  /* 0x0000000800047825 */ /* 0x008fe200078e0204 */
[----:B----4-:R0:W-:Y:S04]  /*0100*/  STG.E.64 desc[UR4][R8.64], R2 ;  /* 0x0000000208007986 */ /* 0x0101e8000c101b04 */
[----:B------:R-:W2:Y:S02]  /*0110*/  LDG.E.64 R10, desc[UR4][R4.64] ;  /* 0x00000004040a7981 */ /* 0x000ea4000c1e1b00 */
[----:B--2---:R-:W-:-:S14]  /*0120*/  DSETP.NEU.AND P0, PT, R10, RZ, PT ;  /* 0x000000ff0a00722a */ /* 0x004fdc0003f0d000 */
[----:B0-----:R-:W-:Y:S05]  /*0130*/  @P0 BRA `(.L_x_39) ;  /* 0x00000000004c0947 */ /* 0x001fea0003800000 */
        /* <DEDUP_REMOVED lines=8> */
[----:B--2---:R-:W-:-:S07]  /*01c0*/  IMAD.WIDE R6, R0, 0x8, R6 ;  /* 0x0000000800067825 */ /* 0x004fce00078e0206 */
[----:B------:R-:W2:Y:S01]  /*01d0*/  LDC.64 R12, c[0x0][0x3d8] ;  /* 0x0000f600ff0c7b82 */ /* 0x000ea20000000a00 */
[----:B---3--:R-:W-:Y:S04]  /*01e0*/  STG.E.64 desc[UR4][R4.64], R2 ;  /* 0x0000000204007986 */ /* 0x008fe8000c101b04 */
[----:B------:R-:W3:Y:S01]  /*01f0*/  LDG.E.64 R6, desc[UR4][R6.64] ;  /* 0x0000000406067981 */ /* 0x000ee2000c1e1b00 */
[----:B0-----:R-:W-:-:S04]  /*0200*/  IMAD.WIDE R8, R0, 0x8, R8 ;  /* 0x0000000800087825 */ /* 0x001fc800078e0208 */
[C---:B-1----:R-:W-:Y:S01]  /*0210*/  IMAD.WIDE R10, R0.reuse, 0x8, R10 ;  /* 0x00000008000a7825 */ /* 0x042fe200078e020a */
[----:B---3--:R-:W-:Y:S05]  /*0220*/  STG.E.64 desc[UR4][R8.64], R6 ;  /* 0x0000000608007986 */ /* 0x008fea000c101b04 */
[----:B------:R-:W3:Y:S01]  /*0230*/  LDG.E.64 R10, desc[UR4][R10.64] ;  /* 0x000000040a0a7981 */ /* 0x000ee2000c1e1b00 */
[----:B--2---:R-:W-:-:S05]  /*0240*/  IMAD.WIDE R12, R0, 0x8, R12 ;  /* 0x00000008000c7825 */ /* 0x004fca00078e020c */
[----:B---3--:R-:W-:Y:S01]  /*0250*/  STG.E.64 desc[UR4][R12.64], R10 ;  /* 0x0000000a0c007986 */ /* 0x008fe2000c101b04 */
[----:B------:R-:W-:Y:S05]  /*0260*/  EXIT ;  /* 0x000000000000794d */ /* 0x000fea0003800000 */
.L_x_39:
[----:B------:R-:W0:Y:S08]  /*0270*/  LDC.64 R12, c[0x0][0x390] ;  /* 0x0000e400ff0c7b82 */ /* 0x000e300000000a00 */
[----:B------:R-:W1:Y:S08]  /*0280*/  LDC.64 R8, c[0x0][0x388] ;  /* 0x0000e200ff087b82 */ /* 0x000e700000000a00 */
[----:B------:R-:W2:Y:S01]  /*0290*/  LDC.64 R14, c[0x0][0x398] ;  /* 0x0000e600ff0e7b82 */ /* 0x000ea20000000a00 */
[----:B0-----:R-:W-:-:S06]  /*02a0*/  IMAD.WIDE R12, R0, 0x8, R12 ;  /* 0x00000008000c7825 */ /* 0x001fcc00078e020c */
[----:B------:R-:W3:Y:S01]  /*02b0*/  LDG.E.64 R12, desc[UR4][R12.64] ;  /* 0x000000040c0c7981 */ /* 0x000ee2000c1e1b00 */
[----:B-1----:R-:W-:-:S06]  /*02c0*/  IMAD.WIDE R8, R0, 0x8, R8 ;  /* 0x0000000800087825 */ /* 0x002fcc00078e0208 */
[----:B------:R-:W4:Y:S01]  /*02d0*/  LDG.E.64 R8, desc[UR4][R8.64] ;  /* 0x0000000408087981 */ /* 0x000f22000c1e1b00 */
[----:B--2---:R-:W-:-:S06]  /*02e0*/  IMAD.WIDE R14, R0, 0x8, R14 ;  /* 0x00000008000e7825 */ /* 0x004fcc00078e020e */
[----:B------:R-:W2:Y:S01]  /*02f0*/  LDG.E.64 R14, desc[UR4][R14.64] ;  /* 0x000000040e0e7981 */ /* 0x000ea2000c1e1b00 */
[----:B------:R-:W-:Y:S01]  /*0300*/  BSSY.RECONVERGENT B0, `(.L_x_40) ;  /* 0x0000018000007945 */ /* 0x000fe20003800200 */
[----:B---3--:R-:W-:Y:S01]  /*0310*/  DMUL R2, R12, R12 ;  /* 0x0000000c0c027228 */ /* 0x008fe20000000000 */
[----:B------:R-:W-:Y:S02]  /*0320*/  IMAD.MOV.U32 R12, RZ, RZ, 0x0 ;  /* 0x00000000ff0c7424 */ /* 0x000fe400078e00ff */
[----:B------:R-:W-:-:S05]  /*0330*/  IMAD.MOV.U32 R13, RZ, RZ, 0x3fd80000 ;  /* 0x3fd80000ff0d7424 */ /* 0x000fca00078e00ff */
[----:B----4-:R-:W-:-:S08]  /*0340*/  DFMA R2, R8, R8, R2 ;  /* 0x000000080802722b */ /* 0x010fd00000000002 */
[----:B--2---:R-:W-:-:S06]  /*0350*/  DFMA R2, R14, R14, R2 ;  /* 0x0000000e0e02722b */ /* 0x004fcc0000000002 */
[----:B------:R-:W0:Y:S04]  /*0360*/  MUFU.RSQ64H R11, R3 ;  /* 0x00000003000b7308 */ /* 0x000e280000001c00 */
[----:B------:R-:W-:-:S05]  /*0370*/  VIADD R10, R3, 0xfcb00000 ;  /* 0xfcb00000030a7836 */ /* 0x000fca0000000000 */
[----:B------:R-:W-:Y:S01]  /*0380*/  ISETP.GE.U32.AND P0, PT, R10, 0x7ca00000, PT ;  /* 0x7ca000000a00780c */ /* 0x000fe20003f06070 */
[----:B0-----:R-:W-:-:S08]  /*0390*/  DMUL R16, R10, R10 ;  /* 0x0000000a0a107228 */ /* 0x001fd00000000000 */
[----:B------:R-:W-:-:S08]  /*03a0*/  DFMA R16, R2, -R16, 1 ;  /* 0x3ff000000210742b */ /* 0x000fd00000000810 */
[----:B------:R-:W-:Y:S02]  /*03b0*/  DFMA R8, R16, R12, 0.5 ;  /* 0x3fe000001008742b */ /* 0x000fe4000000000c */
[----:B------:R-:W-:-:S08]  /*03c0*/  DMUL R16, R10, R16 ;  /* 0x000000100a107228 */ /* 0x000fd00000000000 */
[----:B------:R-:W-:-:S08]  /*03d0*/  DFMA R16, R8, R16, R10 ;  /* 0x000000100810722b */ /* 0x000fd0000000000a */
[----:B------:R-:W-:Y:S02]  /*03e0*/  DMUL R12, R2, R16 ;  /* 0x00000010020c7228 */ /* 0x000fe40000000000 */
[----:B------:R-:W-:Y:S01]  /*03f0*/  VIADD R19, R17, 0xfff00000 ;  /* 0xfff0000011137836 */ /* 0x000fe20000000000 */
[----:B------:R-:W-:-:S05]  /*0400*/  MOV R18, R16 ;  /* 0x0000001000127202 */ /* 0x000fca0000000f00 */
[----:B------:R-:W-:-:S08]  /*0410*/  DFMA R14, R12, -R12, R2 ;  /* 0x8000000c0c0e722b */ /* 0x000fd00000000002 */
[----:B------:R-:W-:Y:S01]  /*0420*/  DFMA R8, R14, R18, R12 ;  /* 0x000000120e08722b */ /* 0x000fe2000000000c */
[----:B------:R-:W-:Y:S10]  /*0430*/  @!P0 BRA `(.L_x_41) ;  /* 0x0000000000108947 */ /* 0x000ff40003800000 */
[----:B------:R-:W-:-:S07]  /*0440*/  MOV R8, 0x460 ;  /* 0x0000046000087802 */ /* 0x000fce0000000f00 */
[----:B------:R-:W-:Y:S05]  /*0450*/  CALL.REL.NOINC `($__internal_5_$__cuda_sm20_dsqrt_rn_f64_mediumpath_v1) ;  /* 0x0000000800407944 */ /* 0x000fea0003c00000 */
[----:B------:R-:W-:Y:S02]  /*0460*/  IMAD.MOV.U32 R8, RZ, RZ, R10 ;  /* 0x000000ffff087224 */ /* 0x000fe400078e000a */
[----:B------:R-:W-:-:S07]  /*0470*/  IMAD.MOV.U32 R9, RZ, RZ, R11 ;  /* 0x000000ffff097224 */ /* 0x000fce00078e000b */
.L_x_41:
[----:B------:R-:W-:Y:S05]  /*0480*/  BSYNC.RECONVERGENT B0 ;  /* 0x0000000000007941 */ /* 0x000fea0003800200 */
.L_x_40:
[----:B------:R0:W-:Y:S01]  /*0490*/  STG.E.64 desc[UR4][R4.64], R8 ;  /* 0x0000000804007986 */ /* 0x0001e2000c101b04 */
[----:B------:R-:W-:-:S14]  /*04a0*/  DSETP.NEU.AND P0, PT, R2, RZ, PT ;  /* 0x000000ff0200722a */ /* 0x000fdc0003f0d000 */
[----:B0-----:R-:W-:Y:S05]  /*04b0*/  @P0 BRA `(.L_x_42) ;  /* 0x00000000004c0947 */ /* 0x001fea0003800000 */
[----:B------:R-:W0:Y:S08]  /*04c0*/  LDC.64 R2, c[0x0][0x3a8] ;  /* 0x0000ea00ff027b82 */ /* 0x000e300000000a00 */
[----:B------:R-:W1:Y:S08]  /*04d0*/  LDC.64 R4, c[0x0][0x3c8] ;  /* 0x0000f200ff047b82 */ /* 0x000e700000000a00 */
[----:B------:R-:W2:Y:S01]  /*04e0*/  LDC.64 R6, c[0x0][0x3b0] ;  /* 0x0000ec00ff067b82 */ /* 0x000ea20000000a00 */
[----:B0-----:R-:W-:-:S07]  /*04f0*/  IMAD.WIDE R2, R0, 0x8, R2 ;  /* 0x0000000800027825 */ /* 0x001fce00078e0202 */
[----:B------:R-:W0:Y:S01]  /*0500*/  LDC.64 R12, c[0x0][0x3b8] ;  /* 0x0000ee00ff0c7b82 */ /* 0x000e220000000a00 */
[----:B------:R-:W3:Y:S01]  /*0510*/  LDG.E.64 R2, desc[UR4][R2.64] ;  /* 0x0000000402027981 */ /* 0x000ee2000c1e1b00 */
[----:B-1----:R-:W-:-:S04]  /*0520*/  IMAD.WIDE R8, R0, 0x8, R4 ;  /* 0x0000000800087825 */ /* 0x002fc800078e0204 */
[C---:B--2---:R-:W-:Y:S02]  /*0530*/  IMAD.WIDE R4, R0.reuse, 0x8, R6 ;  /* 0x0000000800047825 */ /* 0x044fe400078e0206 */
[----:B------:R-:W1:Y:S01]  /*0540*/  LDC.64 R6, c[0x0][0x3d0] ;  /* 0x0000f400ff067b82 */ /* 0x000e620000000a00 */
[----:B---3--:R-:W-:Y:S04]  /*0550*/  STG.E.64 desc[UR4][R8.64], R2 ;  /* 0x0000000208007986 */ /* 0x008fe8000c101b04 */
[----:B------:R-:W2:Y:S01]  /*0560*/  LDG.E.64 R4, desc[UR4][R4.64] ;  /* 0x0000000404047981 */ /* 0x000ea2000c1e1b00 */
[----:B-1----:R-:W-:-:S04]  /*0570*/  IMAD.WIDE R10, R0, 0x8, R6 ;  /* 0x00000008000a7825 */ /* 0x002fc800078e0206 */
[C---:B0-----:R-:W-:Y:S02]  /*0580*/  IMAD.WIDE R6, R0.reuse, 0x8, R12 ;  /* 0x0000000800067825 */ /* 0x041fe400078e020c */
[----:B------:R-:W0:Y:S01]  /*0590*/  LDC.64 R12, c[0x0][0x3d8] ;  /* 0x0000f600ff0c7b82 */ /* 0x000e220000000a00 */
[----:B--2---:R-:W-:Y:S04]  /*05a0*/  STG.E.64 desc[UR4][R10.64], R4 ;  /* 0x000000040a007986 */ /* 0x004fe8000c101b04 */
[----:B------:R-:W2:Y:S01]  /*05b0*/  LDG.E.64 R6, desc[UR4][R6.64] ;  /* 0x0000000406067981 */ /* 0x000ea2000c1e1b00 */
[----:B0-----:R-:W-:-:S05]  /*05c0*/  IMAD.WIDE R12, R0, 0x8, R12 ;  /* 0x00000008000c7825 */ /* 0x001fca00078e020c */
[----:B--2---:R-:W-:Y:S01]  /*05d0*/  STG.E.64 desc[UR4][R12.64], R6 ;  /* 0x000000060c007986 */ /* 0x004fe2000c101b04 */
[----:B------:R-:W-:Y:S05]  /*05e0*/  EXIT ;  /* 0x000000000000794d */ /* 0x000fea0003800000 */
.L_x_42:
[----:B------:R-:W2:Y:S01]  /*05f0*/  LDG.E.64 R10, desc[UR4][R6.64] ;  /* 0x00000004060a7981 */ /* 0x000ea2000c1e1b00 */
[----:B------:R-:W0:Y:S01]  /*0600*/  MUFU.RCP64H R3, R9 ;  /* 0x0000000900037308 */ /* 0x000e220000001800 */
[----:B------:R-:W-:Y:S01]  /*0610*/  IMAD.MOV.U32 R2, RZ, RZ, 0x1 ;  /* 0x00000001ff027424 */ /* 0x000fe200078e00ff */
[----:B------:R-:W-:Y:S05]  /*0620*/  BSSY.RECONVERGENT B0, `(.L_x_43) ;  /* 0x0000013000007945 */ /* 0x000fea0003800200 */
[----:B0-----:R-:W-:-:S08]  /*0630*/  DFMA R12, R2, -R8, 1 ;  /* 0x3ff00000020c742b */ /* 0x001fd00000000808 */
[----:B------:R-:W-:-:S08]  /*0640*/  DFMA R12, R12, R12, R12 ;  /* 0x0000000c0c0c722b */ /* 0x000fd0000000000c */
[----:B------:R-:W-:-:S08]  /*0650*/  DFMA R12, R2, R12, R2 ;  /* 0x0000000c020c722b */ /* 0x000fd00000000002 */
[----:B------:R-:W-:-:S08]  /*0660*/  DFMA R2, R12, -R8, 1 ;  /* 0x3ff000000c02742b */ /* 0x000fd00000000808 */
[----:B------:R-:W-:-:S08]  /*0670*/  DFMA R2, R12, R2, R12 ;  /* 0x000000020c02722b */ /* 0x000fd0000000000c */
[----:B--2---:R-:W-:Y:S01]  /*0680*/  DMUL R12, R10, R2 ;  /* 0x000000020a0c7228 */ /* 0x004fe20000000000 */
[----:B------:R-:W-:-:S07]  /*0690*/  FSETP.GEU.AND P1, PT, |R11|, 6.5827683646048100446e-37, PT ;  /* 0x036000000b00780b */ /* 0x000fce0003f2e200 */
[----:B------:R-:W-:-:S08]  /*06a0*/  DFMA R14, R12, -R8, R10 ;  /* 0x800000080c0e722b */ /* 0x000fd0000000000a */
[----:B------:R-:W-:-:S10]  /*06b0*/  DFMA R2, R2, R14, R12 ;  /* 0x0000000e0202722b */ /* 0x000fd4000000000c */
[----:B------:R-:W-:-:S05]  /*06c0*/  FFMA R0, RZ, R9, R3 ;  /* 0x00000009ff007223 */ /* 0x000fca0000000003 */
[----:B------:R-:W-:-:S13]  /*06d0*/  FSETP.GT.AND P0, PT, |R0|, 1.469367938527859385e-39, PT ;  /* 0x001000000000780b */ /* 0x000fda0003f04200 */
[----:B------:R-:W-:Y:S05]  /*06e0*/  @P0 BRA P1, `(.L_x_44) ;  /* 0x0000000000180947 */ /* 0x000fea0000800000 */
[----:B------:R-:W-:Y:S01]  /*06f0*/  IMAD.MOV.U32 R6, RZ, RZ, R8 ;  /* 0x000000ffff067224 */ /* 0x000fe200078e0008 */
[----:B------:R-:W-:Y:S02]  /*0700*/  MOV R7, R9 ;  /* 0x0000000900077202 */ /* 0x000fe40000000f00 */
[----:B------:R-:W-:-:S07]  /*0710*/  MOV R0, 0x730 ;  /* 0x0000073000007802 */ /* 0x000fce0000000f00 */
[----:B------:R-:W-:Y:S05]  /*0720*/  CALL.REL.NOINC `($__internal_4_$__cuda_sm20_div_rn_f64_full) ;  /* 0x0000000000147944 */ /* 0x000fea0003c00000 */
[----:B------:R-:W-:Y:S02]  /*0730*/  IMAD.MOV.U32 R2, RZ, RZ, R12 ;  /* 0x000000ffff027224 */ /* 0x000fe400078e000c */
[----:B------:R-:W-:-:S07]  /*0740*/  IMAD.MOV.U32 R3, RZ, RZ, R13 ;  /* 0x000000ffff037224 */ /* 0x000fce00078e000d */
.L_x_44:
[----:B------:R-:W-:Y:S05]  /*0750*/  BSYNC.RECONVERGENT B0 ;  /* 0x0000000000007941 */ /* 0x000fea0003800200 */
.L_x_43:
[----:B------:R-:W-:Y:S01]  /*0760*/  STG.E.64 desc[UR4][R4.64], R2 ;  /* 0x0000000204007986 */ /* 0x000fe2000c101b04 */
[----:B------:R-:W-:Y:S05]  /*0770*/  EXIT ;  /* 0x000000000000794d */ /* 0x000fea0003800000 */
        .weak           $__internal_4_$__cuda_sm20_div_rn_f64_full
        .type           $__internal_4_$__cuda_sm20_div_rn_f64_full,@function
        .size           $__internal_4_$__cuda_sm20_div_rn_f64_full,($__internal_5_$__cuda_sm20_dsqrt_rn_f64_mediumpath_v1 - $__internal_4_$__cuda_sm20_div_rn_f64_full)
$__internal_4_$__cuda_sm20_div_rn_f64_full:
[C---:B------:R-:W-:Y:S01]  /*0780*/  FSETP.GEU.AND P0, PT, |R7|.reuse, 1.469367938527859385e-39, PT ;  /* 0x001000000700780b */ /* 0x040fe20003f0e200 */
[----:B------:R-:W-:Y:S01]  /*0790*/  IMAD.MOV.U32 R16, RZ, RZ, 0x1 ;  /* 0x00000001ff107424 */ /* 0x000fe200078e00ff */
[----:B------:R-:W-:Y:S01]  /*07a0*/  LOP3.LUT R2, R7, 0x800fffff, RZ, 0xc0, !PT ;  /* 0x800fffff07027812 */ /* 0x000fe200078ec0ff */
[----:B------:R-:W-:Y:S01]  /*07b0*/  IMAD.MOV.U32 R8, RZ, RZ, R10 ;  /* 0x000000ffff087224 */ /* 0x000fe200078e000a */
[----:B------:R-:W-:Y:S01]  /*07c0*/  MOV R9, R11 ;  /* 0x0000000b00097202 */ /* 0x000fe20000000f00 */
[----:B------:R-:W-:Y:S01]  /*07d0*/  BSSY.RECONVERGENT B1, `(.L_x_45) ;  /* 0x0000055000017945 */ /* 0x000fe20003800200 */
[----:B------:R-:W-:Y:S01]  /*07e0*/  LOP3.LUT R3, R2, 0x3ff00000, RZ, 0xfc, !PT ;  /* 0x3ff0000002037812 */ /* 0x000fe200078efcff */
[----:B------:R-:W-:Y:S01]  /*07f0*/  IMAD.MOV.U32 R2, RZ, RZ, R6 ;  /* 0x000000ffff027224 */ /* 0x000fe200078e0006 */
[C---:B------:R-:W-:Y:S02]  /*0800*/  FSETP.GEU.AND P2, PT, |R9|.reuse, 1.469367938527859385e-39, PT ;  /* 0x001000000900780b */ /* 0x040fe40003f4e200 */
[----:B------:R-:W-:-:S02]  /*0810*/  LOP3.LUT R12, R9, 0x7ff00000, RZ, 0xc0, !PT ;  /* 0x7ff00000090c7812 */ /* 0x000fc400078ec0ff */
[----:B------:R-:W-:Y:S01]  /*0820*/  LOP3.LUT R15, R7, 0x7ff00000, RZ, 0xc0, !PT ;  /* 0x7ff00000070f7812 */ /* 0x000fe200078ec0ff */
[----:B------:R-:W-:-:S03]  /*0830*/  @!P0 DMUL R2, R6, 8.98846567431157953865e+307 ;  /* 0x7fe0000006028828 */ /* 0x000fc60000000000 */
[----:B------:R-:W-:-:S03]  /*0840*/  ISETP.GE.U32.AND P1, PT, R12, R15, PT ;  /* 0x0000000f0c00720c */ /* 0x000fc60003f26070 */
[----:B------:R-:W0:Y:S02]  /*0850*/  MUFU.RCP64H R17, R3 ;  /* 0x0000000300117308 */ /* 0x000e240000001800 */
[----:B------:R-:W-:Y:S01]  /*0860*/  @!P2 LOP3.LUT R13, R7, 0x7ff00000, RZ, 0xc0, !PT ;  /* 0x7ff00000070da812 */ /* 0x000fe200078ec0ff */
[----:B------:R-:W-:-:S03]  /*0870*/  @!P2 IMAD.MOV.U32 R18, RZ, RZ, RZ ;  /* 0x000000ffff12a224 */ /* 0x000fc600078e00ff */
[----:B------:R-:W-:Y:S01]  /*0880*/  @!P2 ISETP.GE.U32.AND P3, PT, R12, R13, PT ;  /* 0x0000000d0c00a20c */ /* 0x000fe20003f66070 */
[----:B------:R-:W-:-:S05]  /*0890*/  IMAD.MOV.U32 R13, RZ, RZ, 0x1ca00000 ;  /* 0x1ca00000ff0d7424 */ /* 0x000fca00078e00ff */
        /* <DEDUP_REMOVED lines=28> */
[----:B------:R-:W-:-:S05]  /*0a60*/  SEL R13, R13, 0x63400000, !P0 ;  /* 0x634000000d0d7807 */ /* 0x000fca0004000000 */
[----:B------:R-:W-:Y:S02]  /*0a70*/  IMAD.IADD R16, R8, 0x1, -R13 ;  /* 0x0000000108107824 */ /* 0x000fe400078e0a0d */
[----:B------:R-:W-:-:S03]  /*0a80*/  IMAD.MOV.U32 R8, RZ, RZ, RZ ;  /* 0x000000ffff087224 */ /* 0x000fc600078e00ff */
        /* <DEDUP_REMOVED lines=11> */
[----:B------:R-:W-:Y:S01]  /*0b40*/  DMUL.RP R8, R14, R8 ;  /* 0x000000080e087228 */ /* 0x000fe20000008000 */
[----:B------:R-:W-:-:S06]  /*0b50*/  IMAD.MOV.U32 R2, RZ, RZ, RZ ;  /* 0x000000ffff027224 */ /* 0x000fcc00078e00ff */
[----:B------:R-:W-:-:S03]  /*0b60*/  DFMA R2, R12, -R2, R14 ;  /* 0x800000020c02722b */ /* 0x000fc6000000000e */
[----:B------:R-:W-:-:S03]  /*0b70*/  LOP3.LUT R7, R9, R7, RZ, 0x3c, !PT ;  /* 0x0000000709077212 */ /* 0x000fc600078e3cff */
[----:B------:R-:W-:-:S04]  /*0b80*/  IADD3 R2, PT, PT, -R16, -0x43300000, RZ ;  /* 0xbcd0000010027810 */ /* 0x000fc80007ffe1ff */
[----:B------:R-:W-:-:S04]  /*0b90*/  FSETP.NEU.AND P0, PT, |R3|, R2, PT ;  /* 0x000000020300720b */ /* 0x000fc80003f0d200 */
[----:B------:R-:W-:Y:S02]  /*0ba0*/  FSEL R12, R8, R12, !P0 ;  /* 0x0000000c080c7208 */ /* 0x000fe40004000000 */
[----:B------:R-:W-:Y:S01]  /*0bb0*/  FSEL R13, R7, R13, !P0 ;  /* 0x0000000d070d7208 */ /* 0x000fe20004000000 */
[----:B------:R-:W-:Y:S06]  /*0bc0*/  BRA `(.L_x_47) ;  /* 0x0000000000547947 */ /* 0x000fec0003800000 */
.L_x_46:
[----:B------:R-:W-:-:S14]  /*0bd0*/  DSETP.NAN.AND P0, PT, R8, R8, PT ;  /* 0x000000080800722a */ /* 0x000fdc0003f08000 */
[----:B------:R-:W-:Y:S05]  /*0be0*/  @P0 BRA `(.L_x_48) ;  /* 0x0000000000440947 */ /* 0x000fea0003800000 */
[----:B------:R-:W-:-:S14]  /*0bf0*/  DSETP.NAN.AND P0, PT, R6, R6, PT ;  /* 0x000000060600722a */ /* 0x000fdc0003f08000 */
[----:B------:R-:W-:Y:S05]  /*0c00*/  @P0 BRA `(.L_x_49) ;  /* 0x0000000000300947 */ /* 0x000fea0003800000 */
[----:B------:R-:W-:Y:S01]  /*0c10*/  ISETP.NE.AND P0, PT, R21, R20, PT ;  /* 0x000000141500720c */ /* 0x000fe20003f05270 */
[----:B------:R-:W-:Y:S01]  /*0c20*/  IMAD.MOV.U32 R13, RZ, RZ, -0x80000 ;  /* 0xfff80000ff0d7424 */ /* 0x000fe200078e00ff */
[----:B------:R-:W-:-:S11]  /*0c30*/  MOV R12, 0x0 ;  /* 0x00000000000c7802 */ /* 0x000fd60000000f00 */
[----:B------:R-:W-:Y:S05]  /*0c40*/  @!P0 BRA `(.L_x_47) ;  /* 0x0000000000348947 */ /* 0x000fea0003800000 */
[----:B------:R-:W-:Y:S02]  /*0c50*/  ISETP.NE.AND P0, PT, R21, 0x7ff00000, PT ;  /* 0x7ff000001500780c */ /* 0x000fe40003f05270 */
[----:B------:R-:W-:Y:S02]  /*0c60*/  LOP3.LUT R13, R9, 0x80000000, R7, 0x48, !PT ;  /* 0x80000000090d7812 */ /* 0x000fe400078e4807 */
[----:B------:R-:W-:-:S13]  /*0c70*/  ISETP.EQ.OR P0, PT, R20, RZ, !P0 ;  /* 0x000000ff1400720c */ /* 0x000fda0004702670 */
[----:B------:R-:W-:Y:S01]  /*0c80*/  @P0 LOP3.LUT R2, R13, 0x7ff00000, RZ, 0xfc, !PT ;  /* 0x7ff000000d020812 */ /* 0x000fe200078efcff */
[----:B------:R-:W-:Y:S02]  /*0c90*/  @!P0 IMAD.MOV.U32 R12, RZ, RZ, RZ ;  /* 0x000000ffff0c8224 */ /* 0x000fe400078e00ff */
[----:B------:R-:W-:Y:S01]  /*0ca0*/  @P0 IMAD.MOV.U32 R12, RZ, RZ, RZ ;  /* 0x000000ffff0c0224 */ /* 0x000fe200078e00ff */
[----:B------:R-:W-:Y:S01]  /*0cb0*/  @P0 MOV R13, R2 ;  /* 0x00000002000d0202 */ /* 0x000fe20000000f00 */
[----:B------:R-:W-:Y:S06]  /*0cc0*/  BRA `(.L_x_47) ;  /* 0x0000000000147947 */ /* 0x000fec0003800000 */
.L_x_49:
[----:B------:R-:W-:Y:S01]  /*0cd0*/  LOP3.LUT R13, R7, 0x80000, RZ, 0xfc, !PT ;  /* 0x00080000070d7812 */ /* 0x000fe200078efcff */
[----:B------:R-:W-:Y:S01]  /*0ce0*/  IMAD.MOV.U32 R12, RZ, RZ, R6 ;  /* 0x000000ffff0c7224 */ /* 0x000fe200078e0006 */
[----:B------:R-:W-:Y:S06]  /*0cf0*/  BRA `(.L_x_47) ;  /* 0x0000000000087947 */ /* 0x000fec0003800000 */
.L_x_48:
[----:B------:R-:W-:Y:S01]  /*0d00*/  LOP3.LUT R13, R9, 0x80000, RZ, 0xfc, !PT ;  /* 0x00080000090d7812 */ /* 0x000fe200078efcff */
[----:B------:R-:W-:-:S07]  /*0d10*/  IMAD.MOV.U32 R12, RZ, RZ, R8 ;  /* 0x000000ffff0c7224 */ /* 0x000fce00078e0008 */
.L_x_47:
[----:B------:R-:W-:Y:S05]  /*0d20*/  BSYNC.RECONVERGENT B1 ;  /* 0x0000000000017941 */ /* 0x000fea0003800200 */
.L_x_45:
[----:B------:R-:W-:Y:S02]  /*0d30*/  HFMA2 R3, -RZ, RZ, 0, 0 ;  /* 0x00000000ff037431 */ /* 0x000fe400000001ff */
[----:B------:R-:W-:-:S04]  /*0d40*/  IMAD.MOV.U32 R2, RZ, RZ, R0 ;  /* 0x000000ffff027224 */ /* 0x000fc800078e0000 */
[----:B------:R-:W-:Y:S05]  /*0d50*/  RET.REL.NODEC R2 `(_Z16llg_quat_apply_3iPdS_S_S_S_S_S_S_S_S_S_S_) ;  /* 0xfffffff002a87950 */ /* 0x000fea0003c3ffff */
        .weak           $__internal_5_$__cuda_sm20_dsqrt_rn_f64_mediumpath_v1
        .type           $__internal_5_$__cuda_sm20_dsqrt_rn_f64_mediumpath_v1,@function
        .size           $__internal_5_$__cuda_sm20_dsqrt_rn_f64_mediumpath_v1,(.L_x_91 - $__internal_5_$__cuda_sm20_dsqrt_rn_f64_mediumpath_v1)
$__internal_5_$__cuda_sm20_dsqrt_rn_f64_mediumpath_v1:
        /* <DEDUP_REMOVED lines=12> */
.L_x_51:
[----:B------:R-:W-:-:S14]  /*0e20*/  DSETP.NE.AND P0, PT, R2, RZ, PT ;  /* 0x000000ff0200722a */ /* 0x000fdc0003f05000 */
[----:B------:R-:W-:Y:S05]  /*0e30*/  @!P0 BRA `(.L_x_53) ;  /* 0x0000000000588947 */ /* 0x000fea0003800000 */
[----:B------:R-:W-:-:S13]  /*0e40*/  ISETP.GE.AND P0, PT, R3, RZ, PT ;  /* 0x000000ff0300720c */ /* 0x000fda0003f06270 */
[----:B------:R-:W-:Y:S01]  /*0e50*/  @!P0 IMAD.MOV.U32 R10, RZ, RZ, 0x0 ;  /* 0x00000000ff0a8424 */ /* 0x000fe200078e00ff */
[----:B------:R-:W-:Y:S01]  /*0e60*/  @!P0 MOV R11, 0xfff80000 ;  /* 0xfff80000000b8802 */ /* 0x000fe20000000f00 */
[----:B------:R-:W-:Y:S06]  /*0e70*/  @!P0 BRA `(.L_x_52) ;  /* 0x00000000004c8947 */ /* 0x000fec0003800000 */
[----:B------:R-:W-:-:S13]  /*0e80*/  ISETP.GT.AND P0, PT, R3, 0x7fefffff, PT ;  /* 0x7fefffff0300780c */ /* 0x000fda0003f04270 */
[----:B------:R-:W-:Y:S05]  /*0e90*/  @P0 BRA `(.L_x_53) ;  /* 0x0000000000400947 */ /* 0x000fea0003800000 */
[----:B------:R-:W-:Y:S01]  /*0ea0*/  DMUL R10, R2, 8.11296384146066816958e+31 ;  /* 0x46900000020a7828 */ /* 0x000fe20000000000 */
[----:B------:R-:W-:Y:S02]  /*0eb0*/  IMAD.MOV.U32 R12, RZ, RZ, RZ ;  /* 0x000000ffff0c7224 */ /* 0x000fe400078e00ff */
[----:B------:R-:W-:Y:S02]  /*0ec0*/  IMAD.MOV.U32 R16, RZ, RZ, 0x0 ;  /* 0x00000000ff107424 */ /* 0x000fe400078e00ff */
[----:B------:R-:W-:Y:S01]  /*0ed0*/  IMAD.MOV.U32 R17, RZ, RZ, 0x3fd80000 ;  /* 0x3fd80000ff117424 */ /* 0x000fe200078e00ff */
[----:B------:R-:W0:Y:S02]  /*0ee0*/  MUFU.RSQ64H R13, R11 ;  /* 0x0000000b000d7308 */ /* 0x000e240000001c00 */
[----:B0-----:R-:W-:-:S08]  /*0ef0*/  DMUL R14, R12, R12 ;  /* 0x0000000c0c0e7228 */ /* 0x001fd00000000000 */
[----:B------:R-:W-:-:S08]  /*0f00*/  DFMA R14, R10, -R14, 1 ;  /* 0x3ff000000a0e742b */ /* 0x000fd0000000080e */
[----:B------:R-:W-:Y:S02]  /*0f10*/  DFMA R16, R14, R16, 0.5 ;  /* 0x3fe000000e10742b */ /* 0x000fe40000000010 */
[----:B------:R-:W-:-:S08]  /*0f20*/  DMUL R14, R12, R14 ;  /* 0x0000000e0c0e7228 */ /* 0x000fd00000000000 */
[----:B------:R-:W-:-:S08]  /*0f30*/  DFMA R14, R16, R14, R12 ;  /* 0x0000000e100e722b */ /* 0x000fd0000000000c */
[----:B------:R-:W-:Y:S02]  /*0f40*/  DMUL R12, R10, R14 ;  /* 0x0000000e0a0c7228 */ /* 0x000fe40000000000 */
[----:B------:R-:W-:-:S06]  /*0f50*/  IADD3 R15, PT, PT, R15, -0x100000, RZ ;  /* 0xfff000000f0f7810 */ /* 0x000fcc0007ffe0ff */
[----:B------:R-:W-:-:S08]  /*0f60*/  DFMA R16, R12, -R12, R10 ;  /* 0x8000000c0c10722b */ /* 0x000fd0000000000a */
[----:B------:R-:W-:-:S10]  /*0f70*/  DFMA R10, R14, R16, R12 ;  /* 0x000000100e0a722b */ /* 0x000fd4000000000c */
[----:B------:R-:W-:Y:S01]  /*0f80*/  VIADD R11, R11, 0xfcb00000 ;  /* 0xfcb000000b0b7836 */ /* 0x000fe20000000000 */
[----:B------:R-:W-:Y:S06]  /*0f90*/  BRA `(.L_x_52) ;  /* 0x0000000000047947 */ /* 0x000fec0003800000 */
.L_x_53:
[----:B------:R-:W-:-:S11]  /*0fa0*/  DADD R10, R2, R2 ;  /* 0x00000000020a7229 */ /* 0x000fd60000000002 */
.L_x_52:
[----:B------:R-:W-:Y:S05]  /*0fb0*/  BSYNC.RECONVERGENT B1 ;  /* 0x0000000000017941 */ /* 0x000fea0003800200 */
.L_x_50:
[----:B------:R-:W-:-:S04]  /*0fc0*/  IMAD.MOV.U32 R9, RZ, RZ, 0x0 ;  /* 0x00000000ff097424 */ /* 0x000fc800078e00ff */
[----:B------:R-:W-:Y:S05]  /*0fd0*/  RET.REL.NODEC R8 `(_Z16llg_quat_apply_3iPdS_S_S_S_S_S_S_S_S_S_S_) ;  /* 0xfffffff008087950 */ /* 0x000fea0003c3ffff */
.L_x_54:
        /* <DEDUP_REMOVED lines=10> */
.L_x_91:


//--------------------- .text._Z16llg_quat_apply_2iPdS_S_S_S_S_S_ddPKddS1_ --------------------------
	.section	.text._Z16llg_quat_apply_2iPdS_S_S_S_S_S_ddPKddS1_,"ax",@progbits
	.align	128
        .global         _Z16llg_quat_apply_2iPdS_S_S_S_S_S_ddPKddS1_
        .type           _Z16llg_quat_apply_2iPdS_S_S_S_S_S_ddPKddS1_,@function
        .size           _Z16llg_quat_apply_2iPdS_S_S_S_S_S_ddPKddS1_,(.L_x_94 - _Z16llg_quat_apply_2iPdS_S_S_S_S_S_ddPKddS1_)
        .other          _Z16llg_quat_apply_2iPdS_S_S_S_S_S_ddPKddS1_,@"STO_CUDA_ENTRY STV_DEFAULT"
_Z16llg_quat_apply_2iPdS_S_S_S_S_S_ddPKddS1_:
.text._Z16llg_quat_apply_2iPdS_S_S_S_S_S_ddPKddS1_:
[----:B------:R-:W0:Y:S01]  /*0000*/  LDC R1, c[0x0][0x37c] ;  /* 0x0000df00ff017b82 */ /* 0x000e220000000800 */
[----:B------:R-:W1:Y:S01]  /*0010*/  S2R R2, SR_CTAID.X ;  /* 0x0000000000027919 */ /* 0x000e620000002500 */
[----:B------:R-:W1:Y:S01]  /*0020*/  LDCU UR4, c[0x0][0x360] ;  /* 0x00006c00ff0477ac */ /* 0x000e620008000800 */
[----:B0-----:R-:W-:Y:S01]  /*0030*/  VIADD R1, R1, 0xffffffd8 ;  /* 0xffffffd801017836 */ /* 0x001fe20000000000 */
[----:B------:R-:W1:Y:S01]  /*0040*/  S2R R3, SR_TID.X ;  /* 0x0000000000037919 */ /* 0x000e620000002100 */
[----:B------:R-:W0:Y:S01]  /*0050*/  LDCU UR5, c[0x0][0x380] ;  /* 0x00007000ff0577ac */ /* 0x000e220008000800 */
[----:B-1----:R-:W-:-:S05]  /*0060*/  IMAD R2, R2, UR4, R3 ;  /* 0x0000000402027c24 */ /* 0x002fca000f8e0203 */
[----:B0-----:R-:W-:-:S13]  /*0070*/  ISETP.GE.AND P0, PT, R2, UR5, PT ;  /* 0x0000000502007c0c */ /* 0x001fda000bf06270 */
[----:B------:R-:W-:Y:S05]  /*0080*/  @P0 EXIT ;  /* 0x000000000000094d */ /* 0x000fea0003800000 */
[----:B------:R-:W0:Y:S01]  /*0090*/  LDC.64 R8, c[0x0][0x3b8] ;  /* 0x0000ee00ff087b82 */ /* 0x000e220000000a00 */
[----:B------:R-:W1:Y:S01]  /*00a0*/  LDCU.64 UR4, c[0x0][0x358] ;  /* 0x00006b00ff0477ac */ /* 0x000e620008000a00 */
[----:B0-----:R-:W-:-:S06]  /*00b0*/  IMAD.WIDE R8, R2, 0x8, R8 ;  /* 0x0000000802087825 */ /* 0x001fcc00078e0208 */
[----:B-1----:R-:W2:Y:S02]  /*00c0*/  LDG.E.64 R8, desc[UR4][R8.64] ;  /* 0x0000000408087981 */ /* 0x002ea4000c1e1b00 */
[----:B--2---:R-:W-:-:S14]  /*00d0*/  DSETP.NEU.AND P0, PT, R8, RZ, PT ;  /* 0x000000ff0800722a */ /* 0x004fdc0003f0d000 */
[----:B------:R-:W-:Y:S05]  /*00e0*/  @!P0 EXIT ;  /* 0x000000000000894d */ /* 0x000fea0003800000 */
[----:B------:R-:W0:Y:S01]  /*00f0*/  LDC.64 R10, c[0x0][0x388] ;  /* 0x0000e200ff0a7b82 */ /* 0x000e220000000a00 */
[----:B------:R-:W1:Y:S07]  /*0100*/  LDCU.64 UR6, c[0x0][0x3d0] ;  /* 0x00007a00ff0677ac */ /* 0x000e6e0008000a00 */
[----:B------:R-:W2:Y:S08]  /*0110*/  LDC.64 R12, c[0x0][0x390] ;  /* 0x0000e400ff0c7b82 */ /* 0x000eb00000000a00 */
[----:B------:R-:W3:Y:S01]  /*0120*/  LDC.64 R14, c[0x0][0x398] ;  /* 0x0000e600ff0e7b82 */ /* 0x000ee20000000a00 */
[----:B0-----:R-:W-:-:S06]  /*0130*/  IMAD.WIDE R10, R2, 0x8, R10 ;  /* 0x00000008020a7825 */ /* 0x001fcc00078e020a */
[----:B------:R-:W5:Y:S01]  /*0140*/  LDG.E.64 R10, desc[UR4][R10.64] ;  /* 0x000000040a0a7981 */ /* 0x000f62000c1e1b00 */
[----:B--2---:R-:W-:-:S06]  /*0150*/  IMAD.WIDE R12, R2, 0x8, R12 ;  /* 0x00000008020c7825 */ /* 0x004fcc00078e020c */
[----:B------:R-:W5:Y:S01]  /*0160*/  LDG.E.64 R12, desc[UR4][R12.64] ;  /* 0x000000040c0c7981 */ /* 0x000f62000c1e1b00 */
[----:B---3--:R-:W-:-:S06]  /*0170*/  IMAD.WIDE R14, R2, 0x8, R14 ;  /* 0x00000008020e7825 */ /* 0x008fcc00078e020e */
[----:B------:R-:W5:Y:S01]  /*0180*/  LDG.E.64 R14, desc[UR4][R14.64] ;  /* 0x000000040e0e7981 */ /* 0x000f62000c1e1b00 */
[----:B-1----:R-:W-:-:S04]  /*0190*/  UISETP.NE.U32.AND UP0, UPT, UR6, URZ, UPT ;  /* 0x000000ff0600728c */ /* 0x002fc8000bf05070 */
[----:B------:R-:W-:-:S09]  /*01a0*/  UISETP.NE.AND.EX UP0, UPT, UR7, URZ, UPT, UP0 ;  /* 0x000000ff0700728c */ /* 0x000fd2000bf05300 */
[----:B------:R-:W-:Y:S05]  /*01b0*/  BRA.U !UP0, `(.L_x_55) ;  /* 0x0000000508107547 */ /* 0x000fea000b800000 */
[----:B------:R-:W0:Y:S02]  /*01c0*/  LDCU.64 UR6, c[0x0][0x3e0] ;  /* 0x00007c00ff0677ac */ /* 0x000e240008000a00 */
[----:B0-----:R-:W-:-:S04]  /*01d0*/  UISETP.NE.U32.AND UP0, UPT, UR6, URZ, UPT ;  /* 0x000000ff0600728c */ /* 0x001fc8000bf05070 */
[----:B------:R-:W-:-:S09]  /*01e0*/  UISETP.NE.AND.EX UP0, UPT, UR7, URZ, UPT, UP0 ;  /* 0x000000ff0700728c */ /* 0x000fd2000bf05300 */
[----:B------:R-:W-:Y:S05]  /*01f0*/  BRA.U !UP0, `(.L_x_56) ;  /* 0x0000000108847547 */ /* 0x000fea000b800000 */
[----:B------:R-:W0:Y:S08]  /*0200*/  LDC.64 R16, c[0x0][0x3d0] ;  /* 0x0000f400ff107b82 */ /* 0x000e300000000a00 */
[----:B------:R-:W1:Y:S01]  /*0210*/  LDC.64 R4, c[0x0][0x3e0] ;  /* 0x0000f800ff047b82 */ /* 0x000e620000000a00 */
[----:B------:R-:W-:Y:S01]  /*0220*/  IMAD.MOV.U32 R18, RZ, RZ, 0x1 ;  /* 0x00000001ff127424 */ /* 0x000fe200078e00ff */
[----:B------:R-:W2:Y:S01]  /*0230*/  LDCU.64 UR6, c[0x0][0x3c0] ;  /* 0x00007800ff0677ac */ /* 0x000ea20008000a00 */
[----:B0-----:R-:W-:-:S06]  /*0240*/  IMAD.WIDE R16, R2, 0x8, R16 ;  /* 0x0000000802107825 */ /* 0x001fcc00078e0210 */
[----:B------:R-:W3:Y:S01]  /*0250*/  LDG.E.64 R16, desc[UR4][R16.64] ;  /* 0x0000000410107981 */ /* 0x000ee2000c1e1b00 */
[----:B-1----:R-:W-:-:S06]  /*0260*/  IMAD.WIDE R4, R2, 0x8, R4 ;  /* 0x0000000802047825 */ /* 0x002fcc00078e0204 */
[----:B------:R-:W4:Y:S01]  /*0270*/  LDG.E.64 R4, desc[UR4][R4.64] ;  /* 0x0000000404047981 */ /* 0x000f22000c1e1b00 */
[----:B------:R-:W-:Y:S01]  /*0280*/  BSSY.RECONVERGENT B0, `(.L_x_57) ;  /* 0x0000017000007945 */ /* 0x000fe20003800200 */
[----:B---3--:R-:W-:-:S06]  /*0290*/  DFMA R6, R16, R16, 1 ;  /* 0x3ff000001006742b */ /* 0x008fcc0000000010 */
[----:B------:R-:W0:Y:S01]  /*02a0*/  MUFU.RCP64H R19, R7 ;  /* 0x0000000700137308 */ /* 0x000e220000001800 */
[----:B----4-:R-:W-:-:S08]  /*02b0*/  DMUL R16, R4, 0.5 ;  /* 0x3fe0000004107828 */ /* 0x010fd00000000000 */
[----:B--2---:R-:W-:Y:S02]  /*02c0*/  DMUL R16, R16, UR6 ;  /* 0x0000000610107c28 */ /* 0x004fe40008000000 */
[----:B0-----:R-:W-:-:S08]  /*02d0*/  DFMA R20, -R6, R18, 1 ;  /* 0x3ff000000614742b */ /* 0x001fd00000000112 */
[----:B------:R-:W-:Y:S01]  /*02e0*/  FSETP.GEU.AND P1, PT, |R17|, 6.5827683646048100446e-37, PT ;  /* 0x036000001100780b */ /* 0x000fe20003f2e200 */
[----:B------:R-:W-:-:S08]  /*02f0*/  DFMA R20, R20, R20, R20 ;  /* 0x000000141414722b */ /* 0x000fd00000000014 */
[----:B------:R-:W-:-:S08]  /*0300*/  DFMA R20, R18, R20, R18 ;  /* 0x000000141214722b */ /* 0x000fd00000000012 */
[----:B------:R-:W-:-:S08]  /*0310*/  DFMA R18, -R6, R20, 1 ;  /* 0x3ff000000612742b */ /* 0x000fd00000000114 */
[----:B------:R-:W-:-:S08]  /*0320*/  DFMA R18, R20, R18, R20 ;  /* 0x000000121412722b */ /* 0x000fd00000000014 */
[----:B------:R-:W-:-:S08]  /*0330*/  DMUL R4, R16, R18 ;  /* 0x0000001210047228 */ /* 0x000fd00000000000 */
[----:B------:R-:W-:-:S08]  /*0340*/  DFMA R20, -R6, R4, R16 ;  /* 0x000000040614722b */ /* 0x000fd00000000110 */
[----:B------:R-:W-:-:S10]  /*0350*/  DFMA R4, R18, R20, R4 ;  /* 0x000000141204722b */ /* 0x000fd40000000004 */
[----:B------:R-:W-:-:S05]  /*0360*/  FFMA R0, RZ, R7, R5 ;  /* 0x00000007ff007223 */ /* 0x000fca0000000005 */
[----:B------:R-:W-:-:S13]  /*0370*/  FSETP.GT.AND P0, PT, |R0|, 1.469367938527859385e-39, PT ;  /* 0x001000000000780b */ /* 0x000fda0003f04200 */
[----:B------:R-:W-:Y:S05]  /*0380*/  @P0 BRA P1, `(.L_x_58) ;  /* 0x0000000000180947 */ /* 0x000fea0000800000 */
[----:B------:R-:W-:Y:S01]  /*0390*/  IMAD.MOV.U32 R4, RZ, RZ, R16 ;  /* 0x000000ffff047224 */ /* 0x000fe200078e0010 */
[----:B------:R-:W-:Y:S01]  /*03a0*/  MOV R0, 0x3d0 ;  /* 0x000003d000007802 */ /* 0x000fe20000000f00 */
[----:B------:R-:W-:-:S07]  /*03b0*/  IMAD.MOV.U32 R5, RZ, RZ, R17 ;  /* 0x000000ffff057224 */ /* 0x000fce00078e0011 */
[----:B-----5:R-:W-:Y:S05]  /*03c0*/  CALL.REL.NOINC `($__internal_7_$__cuda_sm20_div_rn_f64_full) ;  /* 0x0000001000647944 */ /* 0x020fea0003c00000 */
[----:B------:R-:W-:Y:S02]  /*03d0*/  IMAD.MOV.U32 R4, RZ, RZ, R20 ;  /* 0x000000ffff047224 */ /* 0x000fe400078e0014 */
[----:B------:R-:W-:-:S07]  /*03e0*/  IMAD.MOV.U32 R5, RZ, RZ, R21 ;  /* 0x000000ffff057224 */ /* 0x000fce00078e0015 */
.L_x_58:
[----:B------:R-:W-:Y:S05]  /*03f0*/  BSYNC.RECONVERGENT B0 ;  /* 0x0000000000007941 */ /* 0x000fea0003800200 */
.L_x_57:
[----:B------:R-:W-:Y:S05]  /*0400*/  BRA `(.L_x_59) ;  /* 0x0000000400707947 */ /* 0x000fea0003800000 */
.L_x_56:
[----:B------:R-:W0:Y:S01]  /*0410*/  LDC.64 R4, c[0x0][0x3d0] ;  /* 0x0000f400ff047b82 */ /* 0x000e220000000a00 */
[----:B------:R-:W1:Y:S07]  /*0420*/  LDCU.64 UR6, c[0x0][0x3c0] ;  /* 0x00007800ff0677ac */ /* 0x000e6e0008000a00 */
[----:B------:R-:W2:Y:S01]  /*0430*/  LDC.64 R18, c[0x0][0x3d8] ;  /* 0x0000f600ff127b82 */ /* 0x000ea20000000a00 */
[----:B0-----:R-:W-:-:S05]  /*0440*/  IMAD.WIDE R20, R2, 0x8, R4 ;  /* 0x0000000802147825 */ /* 0x001fca00078e0204 */
[----:B------:R-:W3:Y:S01]  /*0450*/  LDG.E.64 R6, desc[UR4][R20.64] ;  /* 0x0000000414067981 */ /* 0x000ee2000c1e1b00 */
[----:B------:R-:W-:Y:S01]  /*0460*/  IMAD.MOV.U32 R4, RZ, RZ, 0x1 ;  /* 0x00000001ff047424 */ /* 0x000fe200078e00ff */
[----:B------:R-:W-:Y:S01]  /*0470*/  BSSY.RECONVERGENT B0, `(.L_x_60) ;  /* 0x0000017000007945 */ /* 0x000fe20003800200 */
[----:B---3--:R-:W-:-:S06]  /*0480*/  DFMA R6, R6, R6, 1 ;  /* 0x3ff000000606742b */ /* 0x008fcc0000000006 */
[----:B------:R-:W0:Y:S02]  /*0490*/  MUFU.RCP64H R5, R7 ;  /* 0x0000000700057308 */ /* 0x000e240000001800 */
[----:B0-----:R-:W-:-:S08]  /*04a0*/  DFMA R16, -R6, R4, 1 ;  /* 0x3ff000000610742b */ /* 0x001fd00000000104 */
[----:B------:R-:W-:-:S08]  /*04b0*/  DFMA R16, R16, R16, R16 ;  /* 0x000000101010722b */ /* 0x000fd00000000010 */
[----:B------:R-:W-:Y:S02]  /*04c0*/  DFMA R4, R4, R16, R4 ;  /* 0x000000100404722b */ /* 0x000fe40000000004 */
[----:B--2---:R-:W-:-:S06]  /*04d0*/  DMUL R16, R18, 0.5 ;  /* 0x3fe0000012107828 */ /* 0x004fcc0000000000 */
[----:B------:R-:W-:Y:S02]  /*04e0*/  DFMA R18, -R6, R4, 1 ;  /* 0x3ff000000612742b */ /* 0x000fe40000000104 */
[----:B-1----:R-:W-:-:S06]  /*04f0*/  DMUL R16, R16, UR6 ;  /* 0x0000000610107c28 */ /* 0x002fcc0008000000 */
[----:B------:R-:W-:-:S04]  /*0500*/  DFMA R4, R4, R18, R4 ;  /* 0x000000120404722b */ /* 0x000fc80000000004 */
[----:B------:R-:W-:-:S04]  /*0510*/  FSETP.GEU.AND P1, PT, |R17|, 6.5827683646048100446e-37, PT ;  /* 0x036000001100780b */ /* 0x000fc80003f2e200 */
        /* <DEDUP_REMOVED lines=12> */
.L_x_61:
[----:B------:R-:W-:Y:S05]  /*05e0*/  BSYNC.RECONVERGENT B0 ;  /* 0x0000000000007941 */ /* 0x000fea0003800200 */
.L_x_60:
[----:B------:R-:W-:Y:S05]  /*05f0*/  BRA `(.L_x_59) ;  /* 0x0000000000f47947 */ /* 0x000fea0003800000 */
.L_x_55:
[----:B------:R-:W0:Y:S02]  /*0600*/  LDCU.64 UR6, c[0x0][0x3e0] ;  /* 0x00007c00ff0677ac */ /* 0x000e240008000a00 */
[----:B0-----:R-:W-:-:S04]  /*0610*/  UISETP.NE.U32.AND UP0, UPT, UR6, URZ, UPT ;  /* 0x000000ff0600728c */ /* 0x001fc8000bf05070 */
[----:B------:R-:W-:-:S09]  /*0620*/  UISETP.NE.AND.EX UP0, UPT, UR7, URZ, UPT, UP0 ;  /* 0x000000ff0700728c */ /* 0x000fd2000bf05300 */
[----:B------:R-:W-:Y:S05]  /*0630*/  BRA.U !UP0, `(.L_x_62) ;  /* 0x00000001087c7547 */ /* 0x000fea000b800000 */
[----:B------:R-:W0:Y:S08]  /*0640*/  LDC.64 R4, c[0x0][0x3e0] ;  /* 0x0000f800ff047b82 */ /* 0x000e300000000a00 */
[----:B------:R-:W1:Y:S01]  /*0650*/  LDC.64 R6, c[0x0][0x3c8] ;  /* 0x0000f200ff067b82 */ /* 0x000e620000000a00 */
[----:B------:R-:W-:-:S07]  /*0660*/  IMAD.MOV.U32 R16, RZ, RZ, 0x1 ;  /* 0x00000001ff107424 */ /* 0x000fce00078e00ff */
[----:B------:R-:W2:Y:S01]  /*0670*/  LDC.64 R24, c[0x0][0x3c0] ;  /* 0x0000f000ff187b82 */ /* 0x000ea20000000a00 */
[----:B0-----:R-:W-:-:S05]  /*0680*/  IMAD.WIDE R22, R2, 0x8, R4 ;  /* 0x0000000802167825 */ /* 0x001fca00078e0204 */
[----:B------:R-:W3:Y:S01]  /*0690*/  LDG.E.64 R4, desc[UR4][R22.64] ;  /* 0x0000000416047981 */ /* 0x000ee2000c1e1b00 */
[----:B------:R-:W-:Y:S01]  /*06a0*/  BSSY.RECONVERGENT B0, `(.L_x_63) ;  /* 0x0000017000007945 */ /* 0x000fe20003800200 */
[----:B-1----:R-:W-:-:S06]  /*06b0*/  DFMA R6, R6, R6, 1 ;  /* 0x3ff000000606742b */ /* 0x002fcc0000000006 */
[----:B------:R-:W0:Y:S02]  /*06c0*/  MUFU.RCP64H R17, R7 ;  /* 0x0000000700117308 */ /* 0x000e240000001800 */
[----:B0-----:R-:W-:-:S08]  /*06d0*/  DFMA R18, -R6, R16, 1 ;  /* 0x3ff000000612742b */ /* 0x001fd00000000110 */
[----:B------:R-:W-:-:S08]  /*06e0*/  DFMA R18, R18, R18, R18 ;  /* 0x000000121212722b */ /* 0x000fd00000000012 */
[----:B------:R-:W-:-:S08]  /*06f0*/  DFMA R18, R16, R18, R16 ;  /* 0x000000121012722b */ /* 0x000fd00000000010 */
[----:B------:R-:W-:-:S08]  /*0700*/  DFMA R20, -R6, R18, 1 ;  /* 0x3ff000000614742b */ /* 0x000fd00000000112 */
[----:B------:R-:W-:Y:S02]  /*0710*/  DFMA R20, R18, R20, R18 ;  /* 0x000000141214722b */ /* 0x000fe40000000012 */
[----:B---3--:R-:W-:-:S08]  /*0720*/  DMUL R4, R4, 0.5 ;  /* 0x3fe0000004047828 */ /* 0x008fd00000000000 */
[----:B--2---:R-:W-:-:S08]  /*0730*/  DMUL R16, R4, R24 ;  /* 0x0000001804107228 */ /* 0x004fd00000000000 */
[----:B------:R-:W-:Y:S02]  /*0740*/  DMUL R4, R16, R20 ;  /* 0x0000001410047228 */ /* 0x000fe40000000000 */
[----:B------:R-:W-:-:S06]  /*0750*/  FSETP.GEU.AND P1, PT, |R17|, 6.5827683646048100446e-37, PT ;  /* 0x036000001100780b */ /* 0x000fcc0003f2e200 */
        /* <DEDUP_REMOVED lines=11> */
.L_x_64:
[----:B------:R-:W-:Y:S05]  /*0810*/  BSYNC.RECONVERGENT B0 ;  /* 0x0000000000007941 */ /* 0x000fea0003800200 */
.L_x_63:
[----:B------:R-:W-:Y:S05]  /*0820*/  BRA `(.L_x_59) ;  /* 0x0000000000687947 */ /* 0x000fea0003800000 */
.L_x_62:
[----:B------:R-:W0:Y:S01]  /*0830*/  LDC.64 R6, c[0x0][0x3c8] ;  /* 0x0000f200ff067b82 */ /* 0x000e220000000a00 */
[----:B------:R-:W-:-:S07]  /*0840*/  IMAD.MOV.U32 R18, RZ, RZ, 0x1 ;  /* 0x00000001ff127424 */ /* 0x000fce00078e00ff */
[----:B------:R-:W1:Y:S08]  /*0850*/  LDC.64 R4, c[0x0][0x3d8] ;  /* 0x0000f600ff047b82 */ /* 0x000e700000000a00 */
[----:B------:R-:W2:Y:S01]  /*0860*/  LDC.64 R16, c[0x0][0x3c0] ;  /* 0x0000f000ff107b82 */ /* 0x000ea20000000a00 */
[----:B0-----:R-:W-:-:S06]  /*0870*/  DFMA R6, R6, R6, 1 ;  /* 0x3ff000000606742b */ /* 0x001fcc0000000006 */
[----:B------:R-:W0:Y:S01]  /*0880*/  MUFU.RCP64H R19, R7 ;  /* 0x0000000700137308 */ /* 0x000e220000001800 */
[----:B-1----:R-:W-:-:S08]  /*0890*/  DMUL R4, R4, 0.5 ;  /* 0x3fe0000004047828 */ /* 0x002fd00000000000 */
[----:B--2---:R-:W-:Y:S02]  /*08a0*/  DMUL R16, R4, R16 ;  /* 0x0000001004107228 */ /* 0x004fe40000000000 */
        /* <DEDUP_REMOVED lines=18> */
.L_x_59:
[----:B------:R-:W-:Y:S01]  /*09d0*/  DMUL R4, R8, R4 ;  /* 0x0000000408047228 */ /* 0x000fe20000000000 */
[----:B------:R-:W-:Y:S07]  /*09e0*/  BSSY.RECONVERGENT B0, `(.L_x_65) ;  /* 0x000001a000007945 */ /* 0x000fee0003800200 */
[----:B------:R-:W-:-:S14]  /*09f0*/  DSETP.NEU.AND P0, PT, |R4|, +INF , PT ;  /* 0x7ff000000400742a */ /* 0x000fdc0003f0d200 */
[----:B------:R-:W-:Y:S01]  /*0a00*/  @!P0 DMUL R16, RZ, R4 ;  /* 0x00000004ff108228 */ /* 0x000fe20000000000 */
[----:B------:R-:W-:Y:S01]  /*0a10*/  @!P0 IMAD.MOV.U32 R0, RZ, RZ, RZ ;  /* 0x000000ffff008224 */ /* 0x000fe200078e00ff */
[----:B------:R-:W-:Y:S09]  /*0a20*/  @!P0 BRA `(.L_x_66) ;  /* 0x0000000000548947 */ /* 0x000ff20003800000 */
[----:B------:R-:W-:Y:S01]  /*0a30*/  UMOV UR6, 0x6dc9c883 ;  /* 0x6dc9c88300067882 */ /* 0x000fe20000000000 */
[----:B------:R-:W-:Y:S01]  /*0a40*/  UMOV UR7, 0x3fe45f30 ;  /* 0x3fe45f3000077882 */ /* 0x000fe20000000000 */
[C---:B------:R-:W-:Y:S02]  /*0a50*/  DSETP.GE.AND P0, PT, |R4|.reuse, 2.14748364800000000000e+09, PT ;  /* 0x41e000000400742a */ /* 0x040fe40003f06200 */
[----:B------:R-:W-:Y:S01]  /*0a60*/  DMUL R6, R4, UR6 ;  /* 0x0000000604067c28 */ /* 0x000fe20008000000 */
[----:B------:R-:W-:Y:S01]  /*0a70*/  UMOV UR6, 0x54442d18 ;  /* 0x54442d1800067882 */ /* 0x000fe20000000000 */
[----:B------:R-:W-:-:S04]  /*0a80*/  UMOV UR7, 0x3ff921fb ;  /* 0x3ff921fb00077882 */ /* 0x000fc80000000000 */
[----:B------:R-:W0:Y:S08]  /*0a90*/  F2I.F64 R0, R6 ;  /* 0x0000000600007311 */ /* 0x000e300000301100 */
[----:B0-----:R-:W0:Y:S02]  /*0aa0*/  I2F.F64 R16, R0 ;  /* 0x0000000000107312 */ /* 0x001e240000201c00 */
[----:B0-----:R-:W-:Y:S01]  /*0ab0*/  DFMA R18, R16, -UR6, R4 ;  /* 0x8000000610127c2b */ /* 0x001fe20008000004 */
[----:B------:R-:W-:Y:S01]  /*0ac0*/  UMOV UR6, 0x33145c00 ;  /* 0x33145c0000067882 */ /* 0x000fe20000000000 */
[----:B------:R-:W-:-:S06]  /*0ad0*/  UMOV UR7, 0x3c91a626 ;  /* 0x3c91a62600077882 */ /* 0x000fcc0000000000 */
[----:B------:R-:W-:Y:S01]  /*0ae0*/  DFMA R18, R16, -UR6, R18 ;  /* 0x8000000610127c2b */ /* 0x000fe20008000012 */
[----:B------:R-:W-:Y:S01]  /*0af0*/  UMOV UR6, 0x252049c0 ;  /* 0x252049c000067882 */ /* 0x000fe20000000000 */
[----:B------:R-:W-:-:S06]  /*0b00*/  UMOV UR7, 0x397b839a ;  /* 0x397b839a00077882 */ /* 0x000fcc0000000000 */
[----:B------:R-:W-:Y:S01]  /*0b10*/  DFMA R16, R16, -UR6, R18 ;  /* 0x8000000610107c2b */ /* 0x000fe20008000012 */
[----:B------:R-:W-:Y:S10]  /*0b20*/  @!P0 BRA `(.L_x_66) ;  /* 0x0000000000148947 */ /* 0x000ff40003800000 */
[----:B------:R-:W-:-:S07]  /*0b30*/  MOV R0, 0xb50 ;  /* 0x00000b5000007802 */ /* 0x000fce0000000f00 */
[----:B-----5:R-:W-:Y:S05]  /*0b40*/  CALL.REL.NOINC `($_Z16llg_quat_apply_2iPdS_S_S_S_S_S_ddPKddS1_$__internal_trig_reduction_slowpathd) ;  /* 0x0000000c00f07944 */ /* 0x020fea0003c00000 */
[----:B------:R-:W-:Y:S02]  /*0b50*/  IMAD.MOV.U32 R0, RZ, RZ, R6 ;  /* 0x000000ffff007224 */ /* 0x000fe400078e0006 */
[----:B------:R-:W-:Y:S02]  /*0b60*/  IMAD.MOV.U32 R16, RZ, RZ, R20 ;  /* 0x000000ffff107224 */ /* 0x000fe400078e0014 */
[----:B------:R-:W-:-:S07]  /*0b70*/  IMAD.MOV.U32 R17, RZ, RZ, R21 ;  /* 0x000000ffff117224 */ /* 0x000fce00078e0015 */
.L_x_66:
[----:B------:R-:W-:Y:S05]  /*0b80*/  BSYNC.RECONVERGENT B0 ;  /* 0x0000000000007941 */ /* 0x000fea0003800200 */
.L_x_65:
[----:B------:R-:W-:Y:S01]  /*0b90*/  DMUL R4, R16, R16 ;  /* 0x0000001010047228 */ /* 0x000fe20000000000 */
[----:B------:R-:W-:Y:S01]  /*0ba0*/  IMAD.MOV.U32 R18, RZ, RZ, 0x2cb0d246 ;  /* 0x2cb0d246ff127424 */ /* 0x000fe200078e00ff */
[----:B------:R-:W-:Y:S01]  /*0bb0*/  UMOV UR8, 0xf9785eba ;  /* 0xf9785eba00087882 */ /* 0x000fe20000000000 */
[----:B------:R-:W-:Y:S01]  /*0bc0*/  IMAD.MOV.U32 R19, RZ, RZ, 0x3e5ae5f1 ;  /* 0x3e5ae5f1ff137424 */ /* 0x000fe200078e00ff */
[----:B------:R-:W-:Y:S01]  /*0bd0*/  UMOV UR9, 0x3de5db65 ;  /* 0x3de5db6500097882 */ /* 0x000fe20000000000 */
[----:B------:R-:W-:Y:S01]  /*0be0*/  IMAD.MOV.U32 R6, RZ, RZ, -0x3e107ad8 ;  /* 0xc1ef8528ff067424 */ /* 0x000fe200078e00ff */
[----:B------:R-:W-:Y:S01]  /*0bf0*/  UMOV UR6, 0x20fd8164 ;  /* 0x20fd816400067882 */ /* 0x000fe20000000000 */
[----:B------:R-:W-:Y:S01]  /*0c00*/  IMAD.MOV.U32 R7, RZ, RZ, 0x3e21eea7 ;  /* 0x3e21eea7ff077424 */ /* 0x000fe200078e00ff */
[----:B------:R-:W-:Y:S01]  /*0c10*/  UMOV UR7, 0x3da8ff83 ;  /* 0x3da8ff8300077882 */ /* 0x000fe20000000000 */
[C---:B------:R-:W-:Y:S01]  /*0c20*/  DFMA R18, R4.reuse, UR8, -R18 ;  /* 0x0000000804127c2b */ /* 0x040fe20008000812 */
[----:B------:R-:W-:Y:S01]  /*0c30*/  UMOV UR8, 0x69ace392 ;  /* 0x69ace39200087882 */ /* 0x000fe20000000000 */
[----:B------:R-:W-:Y:S01]  /*0c40*/  UMOV UR9, 0x3ec71de3 ;  /* 0x3ec71de300097882 */ /* 0x000fe20000000000 */
[C---:B------:R-:W-:Y:S01]  /*0c50*/  LOP3.LUT R3, R0.reuse, 0x1, RZ, 0xc0, !PT ;  /* 0x0000000100037812 */ /* 0x040fe200078ec0ff */
[C---:B------:R-:W-:Y:S01]  /*0c60*/  DFMA R6, R4.reuse, -UR6, R6 ;  /* 0x8000000604067c2b */ /* 0x040fe20008000006 */
[----:B------:R-:W-:Y:S01]  /*0c70*/  UMOV UR6, 0x8e06e6d9 ;  /* 0x8e06e6d900067882 */ /* 0x000fe20000000000 */
[----:B------:R-:W-:Y:S01]  /*0c80*/  UMOV UR7, 0x3e927e4f ;  /* 0x3e927e4f00077882 */ /* 0x000fe20000000000 */
[----:B------:R-:W-:Y:S01]  /*0c90*/  ISETP.NE.U32.AND P0, PT, R3, 0x1, PT ;  /* 0x000000010300780c */ /* 0x000fe20003f05070 */
[C---:B------:R-:W-:Y:S01]  /*0ca0*/  DFMA R20, R4.reuse, R18, UR8 ;  /* 0x0000000804147e2b */ /* 0x040fe20008000012 */
[----:B------:R-:W-:Y:S01]  /*0cb0*/  UMOV UR8, 0x19db62a1 ;  /* 0x19db62a100087882 */ /* 0x000fe20000000000 */
[----:B------:R-:W-:Y:S01]  /*0cc0*/  UMOV UR9, 0x3f2a01a0 ;  /* 0x3f2a01a000097882 */ /* 0x000fe20000000000 */
[----:B------:R-:W-:Y:S01]  /*0cd0*/  LOP3.LUT P1, RZ, R0, 0x2, RZ, 0xc0, !PT ;  /* 0x0000000200ff7812 */ /* 0x000fe2000782c0ff */
[C---:B------:R-:W-:Y:S01]  /*0ce0*/  DFMA R18, R4.reuse, R6, -UR6 ;  /* 0x8000000604127e2b */ /* 0x040fe20008000006 */
[----:B------:R-:W-:Y:S01]  /*0cf0*/  UMOV UR6, 0x19ddbce9 ;  /* 0x19ddbce900067882 */ /* 0x000fe20000000000 */
[----:B------:R-:W-:Y:S01]  /*0d00*/  UMOV UR7, 0x3efa01a0 ;  /* 0x3efa01a000077882 */ /* 0x000fe20000000000 */
[----:B------:R-:W0:Y:S01]  /*0d10*/  MUFU.RCP64H R7, R9 ;  /* 0x0000000900077308 */ /* 0x000e220000001800 */
[C---:B------:R-:W-:Y:S01]  /*0d20*/  DFMA R20, R4.reuse, R20, -UR8 ;  /* 0x8000000804147e2b */ /* 0x040fe20008000014 */
[----:B------:R-:W-:Y:S01]  /*0d30*/  UMOV UR8, 0x11110818 ;  /* 0x1111081800087882 */ /* 0x000fe20000000000 */
[----:B------:R-:W-:Y:S01]  /*0d40*/  UMOV UR9, 0x3f811111 ;  /* 0x3f81111100097882 */ /* 0x000fe20000000000 */
[----:B------:R-:W-:Y:S01]  /*0d50*/  VIADD R6, R9, 0x300402 ;  /* 0x0030040209067836 */ /* 0x000fe20000000000 */
[C---:B------:R-:W-:Y:S01]  /*0d60*/  DFMA R18, R4.reuse, R18, UR6 ;  /* 0x0000000604127e2b */ /* 0x040fe20008000012 */
[----:B------:R-:W-:Y:S01]  /*0d70*/  UMOV UR6, 0x16c15d47 ;  /* 0x16c15d4700067882 */ /* 0x000fe20000000000 */
[----:B------:R-:W-:Y:S01]  /*0d80*/  UMOV UR7, 0x3f56c16c ;  /* 0x3f56c16c00077882 */ /* 0x000fe20000000000 */
[----:B------:R-:W-:Y:S01]  /*0d90*/  BSSY.RECONVERGENT B0, `(.L_x_67) ;  /* 0x0000021000007945 */ /* 0x000fe20003800200 */
[----:B------:R-:W-:Y:S01]  /*0da0*/  DFMA R20, R4, R20, UR8 ;  /* 0x0000000804147e2b */ /* 0x000fe20008000014 */
[----:B------:R-:W-:Y:S01]  /*0db0*/  UMOV UR8, 0x55555554 ;  /* 0x5555555400087882 */ /* 0x000fe20000000000 */
[----:B------:R-:W-:-:S02]  /*0dc0*/  UMOV UR9, 0x3fc55555 ;  /* 0x3fc5555500097882 */ /* 0x000fc40000000000 */
[C---:B------:R-:W-:Y:S01]  /*0dd0*/  DFMA R18, R4.reuse, R18, -UR6 ;  /* 0x8000000604127e2b */ /* 0x040fe20008000012 */
[----:B------:R-:W-:Y:S01]  /*0de0*/  UMOV UR6, 0x55555551 ;  /* 0x5555555100067882 */ /* 0x000fe20000000000 */
[----:B------:R-:W-:Y:S02]  /*0df0*/  UMOV UR7, 0x3fa55555 ;  /* 0x3fa5555500077882 */ /* 0x000fe40000000000 */
[----:B------:R-:W-:Y:S02]  /*0e00*/  DFMA R20, R4, R20, -UR8 ;  /* 0x8000000804147e2b */ /* 0x000fe40008000014 */
[----:B0-----:R-:W-:Y:S02]  /*0e10*/  DFMA R22, -R8, R6, 1 ;  /* 0x3ff000000816742b */ /* 0x001fe40000000106 */
[----:B------:R-:W-:-:S04]  /*0e20*/  DFMA R18, R4, R18, UR6 ;  /* 0x0000000604127e2b */ /* 0x000fc80008000012 */
[----:B------:R-:W-:Y:S02]  /*0e30*/  DFMA R20, R4, R20, RZ ;  /* 0x000000140414722b */ /* 0x000fe400000000ff */
[----:B------:R-:W-:Y:S02]  /*0e40*/  DFMA R22, R22, R22, R22 ;  /* 0x000000161616722b */ /* 0x000fe40000000016 */
[----:B------:R-:W-:-:S04]  /*0e50*/  DFMA R18, R4, R18, -0.5 ;  /* 0xbfe000000412742b */ /* 0x000fc80000000012 */
[----:B------:R-:W-:Y:S02]  /*0e60*/  DFMA R16, R20, R16, R16 ;  /* 0x000000101410722b */ /* 0x000fe40000000010 */
[----:B------:R-:W-:Y:S02]  /*0e70*/  DFMA R22, R6, R22, R6 ;  /* 0x000000160616722b */ /* 0x000fe40000000006 */
[----:B------:R-:W-:-:S06]  /*0e80*/  DFMA R4, R4, R18, 1 ;  /* 0x3ff000000404742b */ /* 0x000fcc0000000012 */
[----:B------:R-:W-:Y:S01]  /*0e90*/  LOP3.LUT R3, R17, 0x80000000, RZ, 0x3c, !PT ;  /* 0x8000000011037812 */ /* 0x000fe200078e3cff */
[----:B------:R-:W-:-:S03]  /*0ea0*/  DFMA R20, -R8, R22, 1 ;  /* 0x3ff000000814742b */ /* 0x000fc60000000116 */
[----:B------:R-:W-:Y:S02]  /*0eb0*/  FSEL R18, R4, R16, !P0 ;  /* 0x0000001004127208 */ /* 0x000fe40004000000 */
[----:B------:R-:W-:Y:S02]  /*0ec0*/  FSEL R19, R5, R17, !P0 ;  /* 0x0000001105137208 */ /* 0x000fe40004000000 */
[----:B------:R-:W-:Y:S01]  /*0ed0*/  FSEL R4, R16, R4, !P0 ;  /* 0x0000000410047208 */ /* 0x000fe20004000000 */
[----:B------:R-:W-:Y:S01]  /*0ee0*/  DFMA R22, R22, R20, R22 ;  /* 0x000000141616722b */ /* 0x000fe20000000016 */
[----:B------:R-:W-:Y:S02]  /*0ef0*/  FSEL R5, R3, R5, !P0 ;  /* 0x0000000503057208 */ /* 0x000fe40004000000 */
[----:B------:R-:W-:Y:S02]  /*0f00*/  FSETP.GEU.AND P0, PT, |R6|, 5.8789094863358348022e-39, PT ;  /* 0x004004020600780b */ /* 0x000fe40003f0e200 */
[----:B------:R-:W-:-:S02]  /*0f10*/  @P1 LOP3.LUT R3, R19, 0x80000000, RZ, 0x3c, !PT ;  /* 0x8000000013031812 */ /* 0x000fc400078e3cff */
[----:B------:R-:W-:-:S03]  /*0f20*/  @P1 LOP3.LUT R7, R5, 0x80000000, RZ, 0x3c, !PT ;  /* 0x8000000005071812 */ /* 0x000fc600078e3cff */
[----:B------:R-:W-:Y:S02]  /*0f30*/  @P1 IMAD.MOV.U32 R19, RZ, RZ, R3 ;  /* 0x000000ffff131224 */ /* 0x000fe400078e0003 */
[----:B------:R-:W-:-:S04]  /*0f40*/  @P1 IMAD.MOV.U32 R5, RZ, RZ, R7 ;  /* 0x000000ffff051224 */ /* 0x000fc800078e0007 */
[----:B------:R-:W-:Y:S05]  /*0f50*/  @P0 BRA `(.L_x_68) ;  /* 0x0000000000100947 */ /* 0x000fea0003800000 */
[----:B------:R-:W-:-:S05]  /*0f60*/  LOP3.LUT R0, R9, 0x7fffffff, RZ, 0xc0, !PT ;  /* 0x7fffffff09007812 */ /* 0x000fca00078ec0ff */
[----:B------:R-:W-:Y:S01]  /*0f70*/  VIADD R16, R0, 0xfff00000 ;  /* 0xfff0000000107836 */ /* 0x000fe20000000000 */
[----:B------:R-:W-:-:S07]  /*0f80*/  MOV R0, 0xfa0 ;  /* 0x00000fa000007802 */ /* 0x000fce0000000f00 */
[----:B-----5:R-:W-:Y:S05]  /*0f90*/  CALL.REL.NOINC `($__internal_6_$__cuda_sm20_dblrcp_rn_slowpath_v3) ;  /* 0x0000000000c07944 */ /* 0x020fea0003c00000 */
.L_x_68:
[----:B------:R-:W-:Y:S05]  /*0fa0*/  BSYNC.RECONVERGENT B0 ;  /* 0x0000000000007941 */ /* 0x000fea0003800200 */
.L_x_67:
[----:B------:R-:W0:Y:S08]  /*0fb0*/  LDC.64 R6, c[0x0][0x3a0] ;  /* 0x0000e800ff067b82 */ /* 0x000e300000000a00 */
[----:B------:R-:W1:Y:S08]  /*0fc0*/  LDC.64 R8, c[0x0][0x3a8] ;  /* 0x0000ea00ff087b82 */ /* 0x000e700000000a00 */
[----:B------:R-:W2:Y:S01]  /*0fd0*/  LDC.64 R24, c[0x0][0x3b0] ;  /* 0x0000ec00ff187b82 */ /* 0x000ea20000000a00 */
[----:B0-----:R-:W-:-:S05]  /*0fe0*/  IMAD.WIDE R6, R2, 0x8, R6 ;  /* 0x0000000802067825 */ /* 0x001fca00078e0206 */
[----:B------:R-:W3:Y:S01]  /*0ff0*/  LDG.E.64 R20, desc[UR4][R6.64] ;  /* 0x0000000406147981 */ /* 0x000ee2000c1e1b00 */
[----:B-1----:R-:W-:-:S05]  /*1000*/  IMAD.WIDE R8, R2, 0x8, R8 ;  /* 0x0000000802087825 */ /* 0x002fca00078e0208 */
[----:B------:R-:W4:Y:S01]  /*1010*/  LDG.E.64 R16, desc[UR4][R8.64] ;  /* 0x0000000408107981 */ /* 0x000f22000c1e1b00 */
[----:B--2---:R-:W-:-:S05]  /*1020*/  IMAD.WIDE R2, R2, 0x8, R24 ;  /* 0x0000000802027825 */ /* 0x004fca00078e0218 */
[----:B------:R-:W2:Y:S01]  /*1030*/  LDG.E.64 R24, desc[UR4][R2.64] ;  /* 0x0000000402187981 */ /* 0x000ea2000c1e1b00 */
[-C--:B---3--:R-:W-:Y:S02]  /*1040*/  DMUL R20, R20, R18.reuse ;  /* 0x0000001214147228 */ /* 0x088fe40000000000 */
[----:B----4-:R-:W-:-:S06]  /*1050*/  DMUL R26, R16, R18 ;  /* 0x00000012101a7228 */ /* 0x010fcc0000000000 */
[-C--:B------:R-:W-:Y:S02]  /*1060*/  DMUL R16, R20, R22.reuse ;  /* 0x0000001614107228 */ /* 0x080fe40000000000 */
[----:B------:R-:W-:Y:S02]  /*1070*/  DMUL R20, R26, R22 ;  /* 0x000000161a147228 */ /* 0x000fe40000000000 */
[----:B--2---:R-:W-:-:S04]  /*1080*/  DMUL R18, R24, R18 ;  /* 0x0000001218127228 */ /* 0x004fc80000000000 */
[----:B-----5:R-:W-:Y:S02]  /*1090*/  DMUL R28, R10, R16 ;  /* 0x000000100a1c7228 */ /* 0x020fe40000000000 */
[----:B------:R-:W-:Y:S02]  /*10a0*/  DMUL R24, RZ, R20 ;  /* 0x00000014ff187228 */ /* 0x000fe40000000000 */
[----:B------:R-:W-:-:S04]  /*10b0*/  DMUL R18, R18, R22 ;  /* 0x0000001612127228 */ /* 0x000fc80000000000 */
[----:B------:R-:W-:Y:S02]  /*10c0*/  DFMA R28, RZ, R4, -R28 ;  /* 0x00000004ff1c722b */ /* 0x000fe4000000081c */
[----:B------:R-:W-:Y:S02]  /*10d0*/  DMUL R26, RZ, R16 ;  /* 0x00000010ff1a7228 */ /* 0x000fe40000000000 */
[C---:B------:R-:W-:Y:S02]  /*10e0*/  DFMA R22, R12.reuse, R4, R24 ;  /* 0x000000040c16722b */ /* 0x040fe40000000018 */
[----:B------:R-:W-:Y:S02]  /*10f0*/  DMUL R24, RZ, R18 ;  /* 0x00000012ff187228 */ /* 0x000fe40000000000 */
[----:B------:R-:W-:Y:S02]  /*1100*/  DFMA R28, -R12, R20, R28 ;  /* 0x000000140c1c722b */ /* 0x000fe4000000011c */
[----:B------:R-:W-:-:S04]  /*1110*/  DFMA R26, R10, R4, R26 ;  /* 0x000000040a1a722b */ /* 0x000fc8000000001a */
[----:B------:R-:W-:Y:S02]  /*1120*/  DFMA R24, R14, R4, R24 ;  /* 0x000000040e18722b */ /* 0x000fe40000000018 */
[----:B------:R-:W-:Y:S02]  /*1130*/  DFMA R22, R10, R18, R22 ;  /* 0x000000120a16722b */ /* 0x000fe40000000016 */
[C---:B------:R-:W-:Y:S02]  /*1140*/  DFMA R26, R14.reuse, R20, R26 ;  /* 0x000000140e1a722b */ /* 0x040fe4000000001a */
[----:B------:R-:W-:Y:S02]  /*1150*/  DFMA R28, -R14, R18, R28 ;  /* 0x000000120e1c722b */ /* 0x000fe4000000011c */
[-C--:B------:R-:W-:Y:S02]  /*1160*/  DFMA R24, R12, R16.reuse, R24 ;  /* 0x000000100c18722b */ /* 0x080fe40000000018 */
[----:B------:R-:W-:-:S02]  /*1170*/  DFMA R22, -R14, R16, R22 ;  /* 0x000000100e16722b */ /* 0x000fc40000000116 */
[----:B------:R-:W-:Y:S02]  /*1180*/  DFMA R26, -R12, R18, R26 ;  /* 0x000000120c1a722b */ /* 0x000fe4000000011a */
[-C--:B------:R-:W-:Y:S02]  /*1190*/  DMUL R14, R16, R28.reuse ;  /* 0x0000001c100e7228 */ /* 0x080fe40000000000 */
[----:B------:R-:W-:Y:S02]  /*11a0*/  DMUL R12, R20, R28 ;  /* 0x0000001c140c7228 */ /* 0x000fe40000000000 */
[----:B------:R-:W-:Y:S02]  /*11b0*/  DFMA R10, -R10, R20, R24 ;  /* 0x000000140a0a722b */ /* 0x000fe40000000118 */
[----:B------:R-:W-:Y:S02]  /*11c0*/  DMUL R28, R18, R28 ;  /* 0x0000001c121c7228 */ /* 0x000fe40000000000 */
[----:B------:R-:W-:-:S02]  /*11d0*/  DFMA R14, R26, R4, -R14 ;  /* 0x000000041a0e722b */ /* 0x000fc4000000080e */
[----:B------:R-:W-:-:S04]  /*11e0*/  DFMA R12, R22, R4, -R12 ;  /* 0x00000004160c722b */ /* 0x000fc8000000080c */
[----:B------:R-:W-:Y:S02]  /*11f0*/  DFMA R28, R10, R4, -R28 ;  /* 0x000000040a1c722b */ /* 0x000fe4000000081c */
[----:B------:R-:W-:Y:S02]  /*1200*/  DFMA R14, -R18, R22, R14 ;  /* 0x00000016120e722b */ /* 0x000fe4000000010e */
[----:B------:R-:W-:-:S04]  /*1210*/  DFMA R12, -R16, R10, R12 ;  /* 0x0000000a100c722b */ /* 0x000fc8000000010c */
[C---:B------:R-:W-:Y:S02]  /*1220*/  DFMA R28, -R20.reuse, R26, R28 ;  /* 0x0000001a141c722b */ /* 0x040fe4000000011c */
[----:B------:R-:W-:Y:S02]  /*1230*/  DFMA R14, R20, R10, R14 ;  /* 0x0000000a140e722b */ /* 0x000fe4000000000e */
[----:B------:R-:W-:-:S04]  /*1240*/  DFMA R12, R18, R26, R12 ;  /* 0x0000001a120c722b */ /* 0x000fc8000000000c */
[----:B------:R-:W-:Y:S01]  /*1250*/  DFMA R28, R16, R22, R28 ;  /* 0x00000016101c722b */ /* 0x000fe2000000001c */
[----:B------:R-:W-:Y:S04]  /*1260*/  STG.E.64 desc[UR4][R6.64], R14 ;  /* 0x0000000e06007986 */ /* 0x000fe8000c101b04 */
[----:B------:R-:W-:Y:S04]  /*1270*/  STG.E.64 desc[UR4][R8.64], R12 ;  /* 0x0000000c08007986 */ /* 0x000fe8000c101b04 */
[----:B------:R-:W-:Y:S01]  /*1280*/  STG.E.64 desc[UR4][R2.64], R28 ;  /* 0x0000001c02007986 */ /* 0x000fe2000c101b04 */
[----:B------:R-:W-:Y:S05]  /*1290*/  EXIT ;  /* 0x000000000000794d */ /* 0x000fea0003800000 */
        .weak           $__internal_6_$__cuda_sm20_dblrcp_rn_slowpath_v3
        .type           $__internal_6_$__cuda_sm20_dblrcp_rn_slowpath_v3,@function
        .size           $__internal_6_$__cuda_sm20_dblrcp_rn_slowpath_v3,($__internal_7_$__cuda_sm20_div_rn_f64_full - $__internal_6_$__cuda_sm20_dblrcp_rn_slowpath_v3)
$__internal_6_$__cuda_sm20_dblrcp_rn_slowpath_v3:
[----:B------:R-:W-:Y:S01]  /*12a0*/  IMAD.MOV.U32 R6, RZ, RZ, R8 ;  /* 0x000000ffff067224 */ /* 0x000fe200078e0008 */
[----:B------:R-:W-:Y:S01]  /*12b0*/  BSSY.RECONVERGENT B1, `(.L_x_69) ;  /* 0x0000025000017945 */ /* 0x000fe20003800200 */
[----:B------:R-:W-:-:S06]  /*12c0*/  IMAD.MOV.U32 R7, RZ, RZ, R9 ;  /* 0x000000ffff077224 */ /* 0x000fcc00078e0009 */
[----:B------:R-:W-:-:S14]  /*12d0*/  DSETP.GTU.AND P0, PT, |R6|, +INF , PT ;  /* 0x7ff000000600742a */ /* 0x000fdc0003f0c200 */
[----:B------:R-:W-:Y:S05]  /*12e0*/  @P0 BRA `(.L_x_70) ;  /* 0x00000000007c0947 */ /* 0x000fea0003800000 */
[----:B------:R-:W-:-:S05]  /*12f0*/  LOP3.LUT R3, R9, 0x7fffffff, RZ, 0xc0, !PT ;  /* 0x7fffffff09037812 */ /* 0x000fca00078ec0ff */
[----:B------:R-:W-:-:S05]  /*1300*/  VIADD R8, R3, 0xffffffff ;  /* 0xffffffff03087836 */ /* 0x000fca0000000000 */
[----:B------:R-:W-:-:S13]  /*1310*/  ISETP.GE.U32.AND P0, PT, R8, 0x7fefffff, PT ;  /* 0x7fefffff0800780c */ /* 0x000fda0003f06070 */
[----:B------:R-:W-:Y:S01]  /*1320*/  @P0 LOP3.LUT R9, R7, 0x7ff00000, RZ, 0x3c, !PT ;  /* 0x7ff0000007090812 */ /* 0x000fe200078e3cff */
[----:B------:R-:W-:Y:S01]  /*1330*/  @P0 IMAD.MOV.U32 R8, RZ, RZ, RZ ;  /* 0x000000ffff080224 */ /* 0x000fe200078e00ff */
[----:B------:R-:W-:Y:S06]  /*1340*/  @P0 BRA `(.L_x_71) ;  /* 0x00000000006c0947 */ /* 0x000fec0003800000 */
[----:B------:R-:W-:-:S13]  /*1350*/  ISETP.GE.U32.AND P0, PT, R3, 0x1000001, PT ;  /* 0x010000010300780c */ /* 0x000fda0003f06070 */
[----:B------:R-:W-:Y:S05]  /*1360*/  @!P0 BRA `(.L_x_72) ;  /* 0x0000000000348947 */ /* 0x000fea0003800000 */
[----:B------:R-:W-:Y:S02]  /*1370*/  VIADD R9, R7, 0xc0200000 ;  /* 0xc020000007097836 */ /* 0x000fe40000000000 */
[----:B------:R-:W-:Y:S02]  /*1380*/  IMAD.MOV.U32 R8, RZ, RZ, R6 ;  /* 0x000000ffff087224 */ /* 0x000fe400078e0006 */
[----:B------:R-:W0:Y:S04]  /*1390*/  MUFU.RCP64H R17, R9 ;  /* 0x0000000900117308 */ /* 0x000e280000001800 */
[----:B0-----:R-:W-:-:S08]  /*13a0*/  DFMA R20, -R8, R16, 1 ;  /* 0x3ff000000814742b */ /* 0x001fd00000000110 */
[----:B------:R-:W-:-:S08]  /*13b0*/  DFMA R20, R20, R20, R20 ;  /* 0x000000141414722b */ /* 0x000fd00000000014 */
[----:B------:R-:W-:-:S08]  /*13c0*/  DFMA R20, R16, R20, R16 ;  /* 0x000000141014722b */ /* 0x000fd00000000010 */
[----:B------:R-:W-:-:S08]  /*13d0*/  DFMA R16, -R8, R20, 1 ;  /* 0x3ff000000810742b */ /* 0x000fd00000000114 */
[----:B------:R-:W-:-:S08]  /*13e0*/  DFMA R16, R20, R16, R20 ;  /* 0x000000101410722b */ /* 0x000fd00000000014 */
[----:B------:R-:W-:-:S08]  /*13f0*/  DMUL R16, R16, 2.2250738585072013831e-308 ;  /* 0x0010000010107828 */ /* 0x000fd00000000000 */
[----:B------:R-:W-:-:S08]  /*1400*/  DFMA R6, -R6, R16, 1 ;  /* 0x3ff000000606742b */ /* 0x000fd00000000110 */
[----:B------:R-:W-:-:S08]  /*1410*/  DFMA R6, R6, R6, R6 ;  /* 0x000000060606722b */ /* 0x000fd00000000006 */
[----:B------:R-:W-:Y:S01]  /*1420*/  DFMA R8, R16, R6, R16 ;  /* 0x000000061008722b */ /* 0x000fe20000000010 */
[----:B------:R-:W-:Y:S10]  /*1430*/  BRA `(.L_x_71) ;  /* 0x0000000000307947 */ /* 0x000ff40003800000 */
.L_x_72:
[----:B------:R-:W-:Y:S01]  /*1440*/  DMUL R6, R6, 8.11296384146066816958e+31 ;  /* 0x4690000006067828 */ /* 0x000fe20000000000 */
[----:B------:R-:W-:-:S05]  /*1450*/  IMAD.MOV.U32 R8, RZ, RZ, R16 ;  /* 0x000000ffff087224 */ /* 0x000fca00078e0010 */
[----:B------:R-:W0:Y:S02]  /*1460*/  MUFU.RCP64H R9, R7 ;  /* 0x0000000700097308 */ /* 0x000e240000001800 */
[----:B0-----:R-:W-:-:S08]  /*1470*/  DFMA R16, -R6, R8, 1 ;  /* 0x3ff000000610742b */ /* 0x001fd00000000108 */
[----:B------:R-:W-:-:S08]  /*1480*/  DFMA R16, R16, R16, R16 ;  /* 0x000000101010722b */ /* 0x000fd00000000010 */
[----:B------:R-:W-:-:S08]  /*1490*/  DFMA R16, R8, R16, R8 ;  /* 0x000000100810722b */ /* 0x000fd00000000008 */
[----:B------:R-:W-:-:S08]  /*14a0*/  DFMA R8, -R6, R16, 1 ;  /* 0x3ff000000608742b */ /* 0x000fd00000000110 */
[----:B------:R-:W-:-:S08]  /*14b0*/  DFMA R8, R16, R8, R16 ;  /* 0x000000081008722b */ /* 0x000fd00000000010 */
[----:B------:R-:W-:Y:S01]  /*14c0*/  DMUL R8, R8, 8.11296384146066816958e+31 ;  /* 0x4690000008087828 */ /* 0x000fe20000000000 */
[----:B------:R-:W-:Y:S10]  /*14d0*/  BRA `(.L_x_71) ;  /* 0x0000000000087947 */ /* 0x000ff40003800000 */
.L_x_70:
[----:B------:R-:W-:Y:S01]  /*14e0*/  LOP3.LUT R9, R7, 0x80000, RZ, 0xfc, !PT ;  /* 0x0008000007097812 */ /* 0x000fe200078efcff */
[----:B------:R-:W-:-:S07]  /*14f0*/  IMAD.MOV.U32 R8, RZ, RZ, R6 ;  /* 0x000000ffff087224 */ /* 0x000fce00078e0006 */
.L_x_71:
[----:B------:R-:W-:Y:S05]  /*1500*/  BSYNC.RECONVERGENT B1 ;  /* 0x0000000000017941 */ /* 0x000fea0003800200 */
.L_x_69:
[----:B------:R-:W-:Y:S02]  /*1510*/  IMAD.MOV.U32 R6, RZ, RZ, R0 ;  /* 0x000000ffff067224 */ /* 0x000fe400078e0000 */
[----:B------:R-:W-:Y:S02]  /*1520*/  IMAD.MOV.U32 R7, RZ, RZ, 0x0 ;  /* 0x00000000ff077424 */ /* 0x000fe400078e00ff */
[----:B------:R-:W-:Y:S02]  /*1530*/  IMAD.MOV.U32 R22, RZ, RZ, R8 ;  /* 0x000000ffff167224 */ /* 0x000fe400078e0008 */
[----:B------:R-:W-:Y:S01]  /*1540*/  IMAD.MOV.U32 R23, RZ, RZ, R9 ;  /* 0x000000ffff177224 */ /* 0x000fe200078e0009 */
[----:B------:R-:W-:Y:S06]  /*1550*/  RET.REL.NODEC R6 `(_Z16llg_quat_apply_2iPdS_S_S_S_S_S_ddPKddS1_) ;  /* 0xffffffe806a87950 */ /* 0x000fec0003c3ffff */
        .weak           $__internal_7_$__cuda_sm20_div_rn_f64_full
        .type           $__internal_7_$__cuda_sm20_div_rn_f64_full,@function
        .size           $__internal_7_$__cuda_sm20_div_rn_f64_full,($_Z16llg_quat_apply_2iPdS_S_S_S_S_S_ddPKddS1_$__internal_trig_reduction_slowpathd - $__internal_7_$__cuda_sm20_div_rn_f64_full)
$__internal_7_$__cuda_sm20_div_rn_f64_full:
[C---:B------:R-:W-:Y:S01]  /*1560*/  FSETP.GEU.AND P0, PT, |R7|.reuse, 1.469367938527859385e-39, PT ;  /* 0x001000000700780b */ /* 0x040fe20003f0e200 */
[----:B------:R-:W-:Y:S01]  /*1570*/  IMAD.MOV.U32 R22, RZ, RZ, 0x1 ;  /* 0x00000001ff167424 */ /* 0x000fe200078e00ff */
[----:B------:R-:W-:Y:S01]  /*1580*/  LOP3.LUT R16, R7, 0x800fffff, RZ, 0xc0, !PT ;  /* 0x800fffff07107812 */ /* 0x000fe200078ec0ff */
[----:B------:R-:W-:Y:S01]  /*1590*/  IMAD.MOV.U32 R26, RZ, RZ, 0x1ca00000 ;  /* 0x1ca00000ff1a7424 */ /* 0x000fe200078e00ff */
[C---:B------:R-:W-:Y:S01]  /*15a0*/  FSETP.GEU.AND P2, PT, |R5|.reuse, 1.469367938527859385e-39, PT ;  /* 0x001000000500780b */ /* 0x040fe20003f4e200 */
[----:B------:R-:W-:Y:S01]  /*15b0*/  BSSY.RECONVERGENT B1, `(.L_x_73) ;  /* 0x0000052000017945 */ /* 0x000fe20003800200 */
[----:B------:R-:W-:Y:S01]  /*15c0*/  LOP3.LUT R17, R16, 0x3ff00000, RZ, 0xfc, !PT ;  /* 0x3ff0000010117812 */ /* 0x000fe200078efcff */
[----:B------:R-:W-:Y:S01]  /*15d0*/  IMAD.MOV.U32 R16, RZ, RZ, R6 ;  /* 0x000000ffff107224 */ /* 0x000fe200078e0006 */
[----:B------:R-:W-:Y:S02]  /*15e0*/  LOP3.LUT R3, R5, 0x7ff00000, RZ, 0xc0, !PT ;  /* 0x7ff0000005037812 */ /* 0x000fe400078ec0ff */
[----:B------:R-:W-:-:S03]  /*15f0*/  LOP3.LUT R28, R7, 0x7ff00000, RZ, 0xc0, !PT ;  /* 0x7ff00000071c7812 */ /* 0x000fc600078ec0ff */
[----:B------:R-:W-:Y:S01]  /*1600*/  @!P0 DMUL R16, R6, 8.98846567431157953865e+307 ;  /* 0x7fe0000006108828 */ /* 0x000fe20000000000 */
[----:B------:R-:W-:-:S03]  /*1610*/  ISETP.GE.U32.AND P1, PT, R3, R28, PT ;  /* 0x0000001c0300720c */ /* 0x000fc60003f26070 */
[----:B------:R-:W-:Y:S02]  /*1620*/  @!P2 LOP3.LUT R20, R7, 0x7ff00000, RZ, 0xc0, !PT ;  /* 0x7ff000000714a812 */ /* 0x000fe400078ec0ff */
[----:B------:R-:W0:Y:S02]  /*1630*/  MUFU.RCP64H R23, R17 ;  /* 0x0000001100177308 */ /* 0x000e240000001800 */
[----:B------:R-:W-:Y:S02]  /*1640*/  @!P2 ISETP.GE.U32.AND P3, PT, R3, R20, PT ;  /* 0x000000140300a20c */ /* 0x000fe40003f66070 */
[----:B------:R-:W-:Y:S02]  /*1650*/  @!P0 LOP3.LUT R28, R17, 0x7ff00000, RZ, 0xc0, !PT ;  /* 0x7ff00000111c8812 */ /* 0x000fe400078ec0ff */
[----:B------:R-:W-:-:S04]  /*1660*/  @!P2 SEL R21, R26, 0x63400000, !P3 ;  /* 0x634000001a15a807 */ /* 0x000fc80005800000 */
[----:B------:R-:W-:-:S04]  /*1670*/  @!P2 LOP3.LUT R24, R21, 0x80000000, R5, 0xf8, !PT ;  /* 0x800000001518a812 */ /* 0x000fc800078ef805 */
[----:B------:R-:W-:Y:S01]  /*1680*/  @!P2 LOP3.LUT R25, R24, 0x100000, RZ, 0xfc, !PT ;  /* 0x001000001819a812 */ /* 0x000fe200078efcff */
[----:B------:R-:W-:Y:S01]  /*1690*/  @!P2 IMAD.MOV.U32 R24, RZ, RZ, RZ ;  /* 0x000000ffff18a224 */ /* 0x000fe200078e00ff */
        /* <DEDUP_REMOVED lines=8> */
[----:B------:R-:W-:-:S08]  /*1720*/  DFMA R20, R22, R20, R22 ;  /* 0x000000141614722b */ /* 0x000fd00000000016 */
[----:B------:R-:W-:-:S08]  /*1730*/  DMUL R22, R20, R18 ;  /* 0x0000001214167228 */ /* 0x000fd00000000000 */
[----:B------:R-:W-:-:S08]  /*1740*/  DFMA R24, R22, -R16, R18 ;  /* 0x800000101618722b */ /* 0x000fd00000000012 */
[----:B------:R-:W-:Y:S01]  /*1750*/  DFMA R24, R20, R24, R22 ;  /* 0x000000181418722b */ /* 0x000fe20000000016 */
[----:B------:R-:W-:Y:S01]  /*1760*/  IMAD.MOV.U32 R23, RZ, RZ, R3 ;  /* 0x000000ffff177224 */ /* 0x000fe200078e0003 */
[----:B------:R-:W-:-:S05]  /*1770*/  @!P2 LOP3.LUT R23, R19, 0x7ff00000, RZ, 0xc0, !PT ;  /* 0x7ff000001317a812 */ /* 0x000fca00078ec0ff */
[----:B------:R-:W-:-:S05]  /*1780*/  VIADD R20, R23, 0xffffffff ;  /* 0xffffffff17147836 */ /* 0x000fca0000000000 */
[----:B------:R-:W-:Y:S01]  /*1790*/  ISETP.GT.U32.AND P0, PT, R20, 0x7feffffe, PT ;  /* 0x7feffffe1400780c */ /* 0x000fe20003f04070 */
[----:B------:R-:W-:-:S05]  /*17a0*/  VIADD R20, R28, 0xffffffff ;  /* 0xffffffff1c147836 */ /* 0x000fca0000000000 */
[----:B------:R-:W-:-:S13]  /*17b0*/  ISETP.GT.U32.OR P0, PT, R20, 0x7feffffe, P0 ;  /* 0x7feffffe1400780c */ /* 0x000fda0000704470 */
[----:B------:R-:W-:Y:S05]  /*17c0*/  @P0 BRA `(.L_x_74) ;  /* 0x00000000006c0947 */ /* 0x000fea0003800000 */
[----:B------:R-:W-:-:S04]  /*17d0*/  LOP3.LUT R20, R7, 0x7ff00000, RZ, 0xc0, !PT ;  /* 0x7ff0000007147812 */ /* 0x000fc800078ec0ff */
[CC--:B------:R-:W-:Y:S02]  /*17e0*/  VIADDMNMX R4, R3.reuse, -R20.reuse, 0xb9600000, !PT ;  /* 0xb960000003047446 */ /* 0x0c0fe40007800914 */
[----:B------:R-:W-:Y:S02]  /*17f0*/  ISETP.GE.U32.AND P0, PT, R3, R20, PT ;  /* 0x000000140300720c */ /* 0x000fe40003f06070 */
[----:B------:R-:W-:Y:S01]  /*1800*/  VIMNMX R3, PT, PT, R4, 0x46a00000, PT ;  /* 0x46a0000004037848 */ /* 0x000fe20003fe0100 */
[----:B------:R-:W-:Y:S01]  /*1810*/  IMAD.MOV.U32 R4, RZ, RZ, RZ ;  /* 0x000000ffff047224 */ /* 0x000fe200078e00ff */
[----:B------:R-:W-:-:S05]  /*1820*/  SEL R26, R26, 0x63400000, !P0 ;  /* 0x634000001a1a7807 */ /* 0x000fca0004000000 */
        /* <DEDUP_REMOVED lines=13> */
[----:B------:R-:W-:Y:S01]  /*1900*/  IMAD.MOV.U32 R6, RZ, RZ, RZ ;  /* 0x000000ffff067224 */ /* 0x000fe200078e00ff */
[----:B------:R-:W-:-:S05]  /*1910*/  IADD3 R3, PT, PT, -R3, -0x43300000, RZ ;  /* 0xbcd0000003037810 */ /* 0x000fca0007ffe1ff */
[----:B------:R-:W-:-:S03]  /*1920*/  DFMA R6, R20, -R6, R24 ;  /* 0x800000061406722b */ /* 0x000fc60000000018 */
[----:B------:R-:W-:-:S07]  /*1930*/  LOP3.LUT R19, R5, R19, RZ, 0x3c, !PT ;  /* 0x0000001305137212 */ /* 0x000fce00078e3cff */
[----:B------:R-:W-:-:S04]  /*1940*/  FSETP.NEU.AND P0, PT, |R7|, R3, PT ;  /* 0x000000030700720b */ /* 0x000fc80003f0d200 */
[----:B------:R-:W-:Y:S02]  /*1950*/  FSEL R20, R4, R20, !P0 ;  /* 0x0000001404147208 */ /* 0x000fe40004000000 */
[----:B------:R-:W-:Y:S01]  /*1960*/  FSEL R21, R19, R21, !P0 ;  /* 0x0000001513157208 */ /* 0x000fe20004000000 */
[----:B------:R-:W-:Y:S06]  /*1970*/  BRA `(.L_x_75) ;  /* 0x0000000000547947 */ /* 0x000fec0003800000 */
.L_x_74:
        /* <DEDUP_REMOVED lines=12> */
[----:B------:R-:W-:Y:S02]  /*1a40*/  @!P0 IMAD.MOV.U32 R20, RZ, RZ, RZ ;  /* 0x000000ffff148224 */ /* 0x000fe400078e00ff */
[----:B------:R-:W-:Y:S02]  /*1a50*/  @P0 IMAD.MOV.U32 R20, RZ, RZ, RZ ;  /* 0x000000ffff140224 */ /* 0x000fe400078e00ff */
[----:B------:R-:W-:Y:S01]  /*1a60*/  @P0 IMAD.MOV.U32 R21, RZ, RZ, R3 ;  /* 0x000000ffff150224 */ /* 0x000fe200078e0003 */
[----:B------:R-:W-:Y:S06]  /*1a70*/  BRA `(.L_x_75) ;  /* 0x0000000000147947 */ /* 0x000fec0003800000 */
.L_x_77:
[----:B------:R-:W-:Y:S01]  /*1a80*/  LOP3.LUT R21, R7, 0x80000, RZ, 0xfc, !PT ;  /* 0x0008000007157812 */ /* 0x000fe200078efcff */
[----:B------:R-:W-:Y:S01]  /*1a90*/  IMAD.MOV.U32 R20, RZ, RZ, R6 ;  /* 0x000000ffff147224 */ /* 0x000fe200078e0006 */
[----:B------:R-:W-:Y:S06]  /*1aa0*/  BRA `(.L_x_75) ;  /* 0x0000000000087947 */ /* 0x000fec0003800000 */
.L_x_76:
[----:B------:R-:W-:Y:S01]  /*1ab0*/  LOP3.LUT R21, R5, 0x80000, RZ, 0xfc, !PT ;  /* 0x0008000005157812 */ /* 0x000fe200078efcff */
[----:B------:R-:W-:-:S07]  /*1ac0*/  IMAD.MOV.U32 R20, RZ, RZ, R4 ;  /* 0x000000ffff147224 */ /* 0x000fce00078e0004 */
.L_x_75:
[----:B------:R-:W-:Y:S05]  /*1ad0*/  BSYNC.RECONVERGENT B1 ;  /* 0x0000000000017941 */ /* 0x000fea0003800200 */
.L_x_73:
[----:B------:R-:W-:Y:S02]  /*1ae0*/  IMAD.MOV.U32 R4, RZ, RZ, R0 ;  /* 0x000000ffff047224 */ /* 0x000fe400078e0000 */
[----:B------:R-:W-:-:S04]  /*1af0*/  IMAD.MOV.U32 R5, RZ, RZ, 0x0 ;  /* 0x00000000ff057424 */ /* 0x000fc800078e00ff */
[----:B------:R-:W-:Y:S05]  /*1b00*/  RET.REL.NODEC R4 `(_Z16llg_quat_apply_2iPdS_S_S_S_S_S_ddPKddS1_) ;  /* 0xffffffe4043c7950 */ /* 0x000fea0003c3ffff */
        .type           $_Z16llg_quat_apply_2iPdS_S_S_S_S_S_ddPKddS1_$__internal_trig_reduction_slowpathd,@function
        .size           $_Z16llg_quat_apply_2iPdS_S_S_S_S_S_ddPKddS1_$__internal_trig_reduction_slowpathd,(.L_x_94 - $_Z16llg_quat_apply_2iPdS_S_S_S_S_S_ddPKddS1_$__internal_trig_reduction_slowpathd)
$_Z16llg_quat_apply_2iPdS_S_S_S_S_S_ddPKddS1_$__internal_trig_reduction_slowpathd:
[--C-:B------:R-:W-:Y:S01]  /*1b10*/  SHF.R.U32.HI R3, RZ, 0x14, R5.reuse ;  /* 0x00000014ff037819 */ /* 0x100fe20000011605 */
[----:B------:R-:W-:Y:S02]  /*1b20*/  IMAD.MOV.U32 R20, RZ, RZ, R4 ;  /* 0x000000ffff147224 */ /* 0x000fe400078e0004 */
[----:B------:R-:W-:Y:S01]  /*1b30*/  IMAD.MOV.U32 R21, RZ, RZ, R5 ;  /* 0x000000ffff157224 */ /* 0x000fe200078e0005 */
[----:B------:R-:W-:Y:S01]  /*1b40*/  LOP3.LUT R7, R3, 0x7ff, RZ, 0xc0, !PT ;  /* 0x000007ff03077812 */ /* 0x000fe200078ec0ff */
[----:B------:R-:W-:-:S03]  /*1b50*/  IMAD.MOV.U32 R6, RZ, RZ, RZ ;  /* 0x000000ffff067224 */ /* 0x000fc600078e00ff */
[----:B------:R-:W-:-:S13]  /*1b60*/  ISETP.NE.AND P0, PT, R7, 0x7ff, PT ;  /* 0x000007ff0700780c */ /* 0x000fda0003f05270 */
[----:B------:R-:W-:Y:S05]  /*1b70*/  @!P0 BRA `(.L_x_78) ;  /* 0x0000000800548947 */ /* 0x000fea0003800000 */
[----:B------:R-:W-:Y:S01]  /*1b80*/  VIADD R6, R7, 0xfffffc00 ;  /* 0xfffffc0007067836 */ /* 0x000fe20000000000 */
[----:B------:R-:W-:Y:S01]  /*1b90*/  BSSY.RECONVERGENT B1, `(.L_x_79) ;  /* 0x0000032000017945 */ /* 0x000fe20003800200 */
[----:B------:R-:W-:-:S03]  /*1ba0*/  CS2R R18, SRZ ;  /* 0x0000000000127805 */ /* 0x000fc6000001ff00 */
[----:B------:R-:W-:Y:S02]  /*1bb0*/  SHF.R.U32.HI R4, RZ, 0x6, R6 ;  /* 0x00000006ff047819 */ /* 0x000fe40000011606 */
[----:B------:R-:W-:Y:S02]  /*1bc0*/  ISETP.GE.U32.AND P0, PT, R6, 0x80, PT ;  /* 0x000000800600780c */ /* 0x000fe40003f06070 */
[C---:B------:R-:W-:Y:S02]  /*1bd0*/  IADD3 R6, PT, PT, -R4.reuse, 0x13, RZ ;  /* 0x0000001304067810 */ /* 0x040fe40007ffe1ff */
[----:B------:R-:W-:Y:S02]  /*1be0*/  IADD3 R23, PT, PT, -R4, 0xf, RZ ;  /* 0x0000000f04177810 */ /* 0x000fe40007ffe1ff */
[----:B------:R-:W-:-:S04]  /*1bf0*/  SEL R22, R6, 0x12, P0 ;  /* 0x0000001206167807 */ /* 0x000fc80000000000 */
[----:B------:R-:W-:-:S13]  /*1c00*/  ISETP.GE.AND P0, PT, R23, R22, PT ;  /* 0x000000161700720c */ /* 0x000fda0003f06270 */
[----:B------:R-:W-:Y:S05]  /*1c10*/  @P0 BRA `(.L_x_80) ;  /* 0x0000000000a40947 */ /* 0x000fea0003800000 */
[----:B------:R-:W0:Y:S01]  /*1c20*/  LDC.64 R16, c[0x0][0x358] ;  /* 0x0000d600ff107b82 */ /* 0x000e220000000a00 */
[C---:B------:R-:W-:Y:S01]  /*1c30*/  SHF.L.U64.HI R6, R20.reuse, 0xb, R21 ;  /* 0x0000000b14067819 */ /* 0x040fe20000010215 */
[----:B------:R-:W-:Y:S01]  /*1c40*/  BSSY.RECONVERGENT B2, `(.L_x_81) ;  /* 0x0000021000027945 */ /* 0x000fe20003800200 */
[----:B------:R-:W-:Y:S01]  /*1c50*/  IMAD.SHL.U32 R7, R20, 0x800, RZ ;  /* 0x0000080014077824 */ /* 0x000fe200078e00ff */
[----:B------:R-:W-:Y:S01]  /*1c60*/  IADD3 R22, PT, PT, RZ, -R4, -R22 ;  /* 0x80000004ff167210 */ /* 0x000fe20007ffe816 */
[----:B------:R-:W-:Y:S01]  /*1c70*/  IMAD.MOV.U32 R24, RZ, RZ, RZ ;  /* 0x000000ffff187224 */ /* 0x000fe200078e00ff */
[----:B------:R-:W-:Y:S02]  /*1c80*/  CS2R R18, SRZ ;  /* 0x0000000000127805 */ /* 0x000fe4000001ff00 */
[----:B------:R-:W-:-:S07]  /*1c90*/  LOP3.LUT R6, R6, 0x80000000, RZ, 0xfc, !PT ;  /* 0x8000000006067812 */ /* 0x000fce00078efcff */
.L_x_82:
[----:B------:R-:W1:Y:S01]  /*1ca0*/  LDC.64 R20, c[0x4][RZ] ;  /* 0x01000000ff147b82 */ /* 0x000e620000000a00 */
[----:B0-----:R-:W-:Y:S02]  /*1cb0*/  R2UR UR6, R16 ;  /* 0x00000000100672ca */ /* 0x001fe400000e0000 */
[----:B------:R-:W-:Y:S01]  /*1cc0*/  R2UR UR7, R17 ;  /* 0x00000000110772ca */ /* 0x000fe200000e0000 */
[----:B-1----:R-:W-:-:S12]  /*1cd0*/  IMAD.WIDE R20, R23, 0x8, R20 ;  /* 0x0000000817147825 */ /* 0x002fd800078e0214 */
[----:B------:R-:W2:Y:S01]  /*1ce0*/  LDG.E.64.CONSTANT R20, desc[UR6][R20.64] ;  /* 0x0000000614147981 */ /* 0x000ea2000c1e9b00 */
[----:B------:R-:W-:Y:S02]  /*1cf0*/  VIADD R22, R22, 0x1 ;  /* 0x0000000116167836 */ /* 0x000fe40000000000 */
[----:B------:R-:W-:Y:S02]  /*1d00*/  VIADD R23, R23, 0x1 ;  /* 0x0000000117177836 */ /* 0x000fe40000000000 */
[----:B--2---:R-:W-:-:S04]  /*1d10*/  IMAD.WIDE.U32 R18, P2, R20, R7, R18 ;  /* 0x0000000714127225 */ /* 0x004fc80007840012 */
[----:B------:R-:W-:Y:S02]  /*1d20*/  IMAD R25, R20, R6, RZ ;  /* 0x0000000614197224 */ /* 0x000fe400078e02ff */
[CC--:B------:R-:W-:Y:S02]  /*1d30*/  IMAD R26, R21.reuse, R7.reuse, RZ ;  /* 0x00000007151a7224 */ /* 0x0c0fe400078e02ff */
[----:B------:R-:W-:Y:S01]  /*1d40*/  IMAD.HI.U32 R27, R21, R7, RZ ;  /* 0x00000007151b7227 */ /* 0x000fe200078e00ff */
[----:B------:R-:W-:-:S03]  /*1d50*/  IADD3 R19, P0, PT, R25, R19, RZ ;  /* 0x0000001319137210 */ /* 0x000fc60007f1e0ff */
[----:B------:R-:W-:Y:S01]  /*1d60*/  IMAD R25, R24, 0x8, R1 ;  /* 0x0000000818197824 */ /* 0x000fe200078e0201 */
[----:B------:R-:W-:Y:S01]  /*1d70*/  IADD3 R19, P1, PT, R26, R19, RZ ;  /* 0x000000131a137210 */ /* 0x000fe20007f3e0ff */
[----:B------:R-:W-:-:S04]  /*1d80*/  IMAD.HI.U32 R26, R20, R6, RZ ;  /* 0x00000006141a7227 */ /* 0x000fc800078e00ff */
[----:B------:R-:W-:Y:S01]  /*1d90*/  IMAD.X R20, RZ, RZ, R26, P2 ;  /* 0x000000ffff147224 */ /* 0x000fe200010e061a */
[----:B------:R0:W-:Y:S01]  /*1da0*/  STL.64 [R25], R18 ;  /* 0x0000001219007387 */ /* 0x0001e20000100a00 */
[----:B------:R-:W-:-:S03]  /*1db0*/  IMAD.HI.U32 R26, R21, R6, RZ ;  /* 0x00000006151a7227 */ /* 0x000fc600078e00ff */
[----:B------:R-:W-:Y:S01]  /*1dc0*/  IADD3.X R20, P0, PT, R27, R20, RZ, P0, !PT ;  /* 0x000000141b147210 */ /* 0x000fe2000071e4ff */
[----:B------:R-:W-:Y:S02]  /*1dd0*/  IMAD R21, R21, R6, RZ ;  /* 0x0000000615157224 */ /* 0x000fe400078e02ff */
[----:B------:R-:W-:-:S03]  /*1de0*/  VIADD R24, R24, 0x1 ;  /* 0x0000000118187836 */ /* 0x000fc60000000000 */
[----:B------:R-:W-:Y:S01]  /*1df0*/  IADD3.X R21, P1, PT, R21, R20, RZ, P1, !PT ;  /* 0x0000001415157210 */ /* 0x000fe20000f3e4ff */
[----:B------:R-:W-:Y:S01]  /*1e00*/  IMAD.X R20, RZ, RZ, R26, P0 ;  /* 0x000000ffff147224 */ /* 0x000fe200000e061a */
[----:B------:R-:W-:-:S03]  /*1e10*/  ISETP.NE.AND P0, PT, R22, -0xf, PT ;  /* 0xfffffff11600780c */ /* 0x000fc60003f05270 */
[----:B0-----:R-:W-:Y:S02]  /*1e20*/  IMAD.X R19, RZ, RZ, R20, P1 ;  /* 0x000000ffff137224 */ /* 0x001fe400008e0614 */
[----:B------:R-:W-:-:S08]  /*1e30*/  IMAD.MOV.U32 R18, RZ, RZ, R21 ;  /* 0x000000ffff127224 */ /* 0x000fd000078e0015 */
[----:B------:R-:W-:Y:S05]  /*1e40*/  @P0 BRA `(.L_x_82) ;  /* 0xfffffffc00940947 */ /* 0x000fea000383ffff */
[----:B------:R-:W-:Y:S05]  /*1e50*/  BSYNC.RECONVERGENT B2 ;  /* 0x0000000000027941 */ /* 0x000fea0003800200 */
.L_x_81:
[----:B------:R-:W-:Y:S02]  /*1e60*/  LOP3.LUT R6, R3, 0x7ff, RZ, 0xc0, !PT ;  /* 0x000007ff03067812 */ /* 0x000fe400078ec0ff */
[----:B------:R-:W-:-:S03]  /*1e70*/  IADD3 R23, PT, PT, -R4, 0x13, RZ ;  /* 0x0000001304177810 */ /* 0x000fc60007ffe1ff */
[----:B------:R-:W-:-:S05]  /*1e80*/  VIADD R6, R6, 0xfffffc00 ;  /* 0xfffffc0006067836 */ /* 0x000fca0000000000 */
[----:B------:R-:W-:-:S04]  /*1e90*/  ISETP.GE.U32.AND P0, PT, R6, 0x80, PT ;  /* 0x000000800600780c */ /* 0x000fc80003f06070 */
[----:B------:R-:W-:-:S09]  /*1ea0*/  SEL R23, R23, 0x12, P0 ;  /* 0x0000001217177807 */ /* 0x000fd20000000000 */
.L_x_80:
[----:B------:R-:W-:Y:S05]  /*1eb0*/  BSYNC.RECONVERGENT B1 ;  /* 0x0000000000017941 */ /* 0x000fea0003800200 */
.L_x_79:
[----:B------:R-:W-:Y:S01]  /*1ec0*/  LOP3.LUT P0, R25, R3, 0x3f, RZ, 0xc0, !PT ;  /* 0x0000003f03197812 */ /* 0x000fe2000780c0ff */
[----:B------:R-:W-:-:S04]  /*1ed0*/  IMAD.IADD R4, R4, 0x1, R23 ;  /* 0x0000000104047824 */ /* 0x000fc800078e0217 */
[----:B------:R-:W-:-:S05]  /*1ee0*/  IMAD.U32 R27, R4, 0x8, R1 ;  /* 0x00000008041b7824 */ /* 0x000fca00078e0001 */
[----:B------:R0:W-:Y:S04]  /*1ef0*/  STL.64 [R27+-0x78], R18 ;  /* 0xffff88121b007387 */ /* 0x0001e80000100a00 */
[----:B------:R-:W2:Y:S04]  /*1f00*/  @P0 LDL.64 R20, [R1+0x8] ;  /* 0x0000080001140983 */ /* 0x000ea80000100a00 */
[----:B------:R-:W3:Y:S04]  /*1f10*/  LDL.64 R16, [R1+0x10] ;  /* 0x0000100001107983 */ /* 0x000ee80000100a00 */
[----:B------:R-:W4:Y:S01]  /*1f20*/  LDL.64 R6, [R1+0x18] ;  /* 0x0000180001067983 */ /* 0x000f220000100a00 */
[----:B------:R-:W-:Y:S01]  /*1f30*/  @P0 LOP3.LUT R3, R25, 0x3f, RZ, 0x3c, !PT ;  /* 0x0000003f19030812 */ /* 0x000fe200078e3cff */
[----:B------:R-:W-:Y:S01]  /*1f40*/  BSSY.RECONVERGENT B1, `(.L_x_83) ;  /* 0x0000034000017945 */ /* 0x000fe20003800200 */
[----:B--2---:R-:W-:-:S02]  /*1f50*/  @P0 SHF.R.U64 R4, R20, 0x1, R21 ;  /* 0x0000000114040819 */ /* 0x004fc40000001215 */
[----:B------:R-:W-:Y:S02]  /*1f60*/  @P0 SHF.R.U32.HI R20, RZ, 0x1, R21 ;  /* 0x00000001ff140819 */ /* 0x000fe40000011615 */
[----:B---3--:R-:W-:Y:S02]  /*1f70*/  @P0 SHF.L.U32 R21, R16, R25, RZ ;  /* 0x0000001910150219 */ /* 0x008fe400000006ff */
[----:B------:R-:W-:Y:S02]  /*1f80*/  @P0 SHF.R.U64 R4, R4, R3, R20 ;  /* 0x0000000304040219 */ /* 0x000fe40000001214 */
[--C-:B------:R-:W-:Y:S02]  /*1f90*/  @P0 SHF.R.U32.HI R24, RZ, 0x1, R17.reuse ;  /* 0x00000001ff180819 */ /* 0x100fe40000011611 */
[C-C-:B------:R-:W-:Y:S02]  /*1fa0*/  @P0 SHF.R.U64 R22, R16.reuse, 0x1, R17.reuse ;  /* 0x0000000110160819 */ /* 0x140fe40000001211 */
[----:B------:R-:W-:-:S02]  /*1fb0*/  @P0 SHF.L.U64.HI R23, R16, R25, R17 ;  /* 0x0000001910170219 */ /* 0x000fc40000010211 */
[----:B0-----:R-:W-:Y:S02]  /*1fc0*/  @P0 SHF.R.U32.HI R18, RZ, R3, R20 ;  /* 0x00000003ff120219 */ /* 0x001fe40000011614 */
[----:B------:R-:W-:Y:S02]  /*1fd0*/  @P0 LOP3.LUT R16, R21, R4, RZ, 0xfc, !PT ;  /* 0x0000000415100212 */ /* 0x000fe400078efcff */
[----:B----4-:R-:W-:Y:S02]  /*1fe0*/  @P0 SHF.L.U32 R19, R6, R25, RZ ;  /* 0x0000001906130219 */ /* 0x010fe400000006ff */
[----:B------:R-:W-:Y:S01]  /*1ff0*/  @P0 SHF.R.U64 R22, R22, R3, R24 ;  /* 0x0000000316160219 */ /* 0x000fe20000001218 */
[----:B------:R-:W-:Y:S01]  /*2000*/  IMAD.SHL.U32 R4, R16, 0x4, RZ ;  /* 0x0000000410047824 */ /* 0x000fe200078e00ff */
[----:B------:R-:W-:Y:S02]  /*2010*/  @P0 LOP3.LUT R17, R23, R18, RZ, 0xfc, !PT ;  /* 0x0000001217110212 */ /* 0x000fe400078efcff */
[----:B------:R-:W-:-:S02]  /*2020*/  @P0 SHF.L.U64.HI R18, R6, R25, R7 ;  /* 0x0000001906120219 */ /* 0x000fc40000010207 */
[----:B------:R-:W-:Y:S02]  /*2030*/  @P0 SHF.R.U32.HI R3, RZ, R3, R24 ;  /* 0x00000003ff030219 */ /* 0x000fe40000011618 */
[----:B------:R-:W-:Y:S02]  /*2040*/  @P0 LOP3.LUT R6, R19, R22, RZ, 0xfc, !PT ;  /* 0x0000001613060212 */ /* 0x000fe400078efcff */
[----:B------:R-:W-:Y:S02]  /*2050*/  SHF.L.U64.HI R16, R16, 0x2, R17 ;  /* 0x0000000210107819 */ /* 0x000fe40000010211 */
[----:B------:R-:W-:Y:S02]  /*2060*/  @P0 LOP3.LUT R7, R18, R3, RZ, 0xfc, !PT ;  /* 0x0000000312070212 */ /* 0x000fe400078efcff */
[----:B------:R-:W-:Y:S02]  /*2070*/  SHF.L.W.U32.HI R17, R17, 0x2, R6 ;  /* 0x0000000211117819 */ /* 0x000fe40000010e06 */
[----:B------:R-:W-:-:S02]  /*2080*/  IADD3 RZ, P0, PT, RZ, -R4, RZ ;  /* 0x80000004ffff7210 */ /* 0x000fc40007f1e0ff */
[----:B------:R-:W-:Y:S02]  /*2090*/  LOP3.LUT R3, RZ, R16, RZ, 0x33, !PT ;  /* 0x00000010ff037212 */ /* 0x000fe400078e33ff */
[----:B------:R-:W-:Y:S02]  /*20a0*/  SHF.L.W.U32.HI R6, R6, 0x2, R7 ;  /* 0x0000000206067819 */ /* 0x000fe40000010e07 */
[----:B------:R-:W-:Y:S02]  /*20b0*/  LOP3.LUT R18, RZ, R17, RZ, 0x33, !PT ;  /* 0x00000011ff127212 */ /* 0x000fe400078e33ff */
[----:B------:R-:W-:Y:S02]  /*20c0*/  IADD3.X R19, P0, PT, RZ, R3, RZ, P0, !PT ;  /* 0x00000003ff137210 */ /* 0x000fe4000071e4ff */
[----:B------:R-:W-:Y:S02]  /*20d0*/  LOP3.LUT R3, RZ, R6, RZ, 0x33, !PT ;  /* 0x00000006ff037212 */ /* 0x000fe400078e33ff */
[----:B------:R-:W-:-:S02]  /*20e0*/  IADD3.X R18, P1, PT, RZ, R18, RZ, P0, !PT ;  /* 0x00000012ff127210 */ /* 0x000fc4000073e4ff */
[----:B------:R-:W-:-:S03]  /*20f0*/  ISETP.GT.U32.AND P2, PT, R17, -0x1, PT ;  /* 0xffffffff1100780c */ /* 0x000fc60003f44070 */
[----:B------:R-:W-:Y:S01]  /*2100*/  IMAD.X R3, RZ, RZ, R3, P1 ;  /* 0x000000ffff037224 */ /* 0x000fe200008e0603 */
[----:B------:R-:W-:-:S04]  /*2110*/  ISETP.GT.AND.EX P0, PT, R6, -0x1, PT, P2 ;  /* 0xffffffff0600780c */ /* 0x000fc80003f04320 */
[----:B------:R-:W-:Y:S02]  /*2120*/  SEL R3, R6, R3, P0 ;  /* 0x0000000306037207 */ /* 0x000fe40000000000 */
[----:B------:R-:W-:Y:S02]  /*2130*/  SEL R18, R17, R18, P0 ;  /* 0x0000001211127207 */ /* 0x000fe40000000000 */
[----:B------:R-:W-:Y:S02]  /*2140*/  ISETP.NE.U32.AND P1, PT, R3, RZ, PT ;  /* 0x000000ff0300720c */ /* 0x000fe40003f25070 */
[----:B------:R-:W-:Y:S02]  /*2150*/  SEL R23, R16, R19, P0 ;  /* 0x0000001310177207 */ /* 0x000fe40000000000 */
[----:B------:R-:W-:Y:S01]  /*2160*/  SEL R20, R18, R3, !P1 ;  /* 0x0000000312147207 */ /* 0x000fe20004800000 */
[----:B------:R-:W-:-:S05]  /*2170*/  @!P0 IMAD.MOV R4, RZ, RZ, -R4 ;  /* 0x000000ffff048224 */ /* 0x000fca00078e0a04 */
[----:B------:R-:W0:Y:S02]  /*2180*/  FLO.U32 R20, R20 ;  /* 0x0000001400147300 */ /* 0x000e2400000e0000 */
[C---:B0-----:R-:W-:Y:S02]  /*2190*/  IADD3 R21, PT, PT, -R20.reuse, 0x1f, RZ ;  /* 0x0000001f14157810 */ /* 0x041fe40007ffe1ff */
[----:B------:R-:W-:-:S03]  /*21a0*/  IADD3 R17, PT, PT, -R20, 0x3f, RZ ;  /* 0x0000003f14117810 */ /* 0x000fc60007ffe1ff */
[----:B------:R-:W-:-:S05]  /*21b0*/  @P1 IMAD.MOV R17, RZ, RZ, R21 ;  /* 0x000000ffff111224 */ /* 0x000fca00078e0215 */
[----:B------:R-:W-:-:S13]  /*21c0*/  ISETP.NE.AND P1, PT, R17, RZ, PT ;  /* 0x000000ff1100720c */ /* 0x000fda0003f25270 */
[----:B------:R-:W-:Y:S05]  /*21d0*/  @!P1 BRA `(.L_x_84) ;  /* 0x0000000000289947 */ /* 0x000fea0003800000 */
[C---:B------:R-:W-:Y:S02]  /*21e0*/  LOP3.LUT R19, R17.reuse, 0x3f, RZ, 0xc0, !PT ;  /* 0x0000003f11137812 */ /* 0x040fe400078ec0ff */
[--C-:B------:R-:W-:Y:S02]  /*21f0*/  SHF.R.U64 R21, R4, 0x1, R23.reuse ;  /* 0x0000000104157819 */ /* 0x100fe40000001217 */
[----:B------:R-:W-:Y:S02]  /*2200*/  SHF.R.U32.HI R23, RZ, 0x1, R23 ;  /* 0x00000001ff177819 */ /* 0x000fe40000011617 */
[----:B------:R-:W-:Y:S02]  /*2210*/  LOP3.LUT R4, R17, 0x3f, RZ, 0xc, !PT ;  /* 0x0000003f11047812 */ /* 0x000fe400078e0cff */
[CC--:B------:R-:W-:Y:S02]  /*2220*/  SHF.L.U64.HI R16, R18.reuse, R19.reuse, R3 ;  /* 0x0000001312107219 */ /* 0x0c0fe40000010203 */
[----:B------:R-:W-:-:S02]  /*2230*/  SHF.L.U32 R19, R18, R19, RZ ;  /* 0x0000001312137219 */ /* 0x000fc400000006ff */
[-CC-:B------:R-:W-:Y:S02]  /*2240*/  SHF.R.U64 R18, R21, R4.reuse, R23.reuse ;  /* 0x0000000415127219 */ /* 0x180fe40000001217 */
[----:B------:R-:W-:Y:S02]  /*2250*/  SHF.R.U32.HI R3, RZ, R4, R23 ;  /* 0x00000004ff037219 */ /* 0x000fe40000011617 */
[----:B------:R-:W-:Y:S02]  /*2260*/  LOP3.LUT R18, R19, R18, RZ, 0xfc, !PT ;  /* 0x0000001213127212 */ /* 0x000fe400078efcff */
[----:B------:R-:W-:-:S07]  /*2270*/  LOP3.LUT R3, R16, R3, RZ, 0xfc, !PT ;  /* 0x0000000310037212 */ /* 0x000fce00078efcff */
.L_x_84:
[----:B------:R-:W-:Y:S05]  /*2280*/  BSYNC.RECONVERGENT B1 ;  /* 0x0000000000017941 */ /* 0x000fea0003800200 */
.L_x_83:
[----:B------:R-:W-:Y:S01]  /*2290*/  IMAD.WIDE.U32 R20, R18, 0x2168c235, RZ ;  /* 0x2168c23512147825 */ /* 0x000fe200078e00ff */
[----:B------:R-:W-:-:S03]  /*22a0*/  SHF.R.U32.HI R7, RZ, 0x1e, R7 ;  /* 0x0000001eff077819 */ /* 0x000fc60000011607 */
[----:B------:R-:W-:Y:S01]  /*22b0*/  IMAD.MOV.U32 R22, RZ, RZ, R21 ;  /* 0x000000ffff167224 */ /* 0x000fe200078e0015 */
[----:B------:R-:W-:Y:S01]  /*22c0*/  IADD3 RZ, P1, PT, R20, R20, RZ ;  /* 0x0000001414ff7210 */ /* 0x000fe20007f3e0ff */
[----:B------:R-:W-:Y:S01]  /*22d0*/  IMAD.MOV.U32 R23, RZ, RZ, RZ ;  /* 0x000000ffff177224 */ /* 0x000fe200078e00ff */
[----:B------:R-:W-:Y:S01]  /*22e0*/  LEA.HI R6, R6, R7, RZ, 0x1 ;  /* 0x0000000706067211 */ /* 0x000fe200078f08ff */
[----:B------:R-:W-:-:S04]  /*22f0*/  IMAD.HI.U32 R4, R3, -0x36f0255e, RZ ;  /* 0xc90fdaa203047827 */ /* 0x000fc800078e00ff */
[----:B------:R-:W-:-:S04]  /*2300*/  IMAD.WIDE.U32 R18, R18, -0x36f0255e, R22 ;  /* 0xc90fdaa212127825 */ /* 0x000fc800078e0016 */
[C---:B------:R-:W-:Y:S02]  /*2310*/  IMAD R21, R3.reuse, -0x36f0255e, RZ ;  /* 0xc90fdaa203157824 */ /* 0x040fe400078e02ff */
[----:B------:R-:W-:-:S04]  /*2320*/  IMAD.WIDE.U32 R18, P2, R3, 0x2168c235, R18 ;  /* 0x2168c23503127825 */ /* 0x000fc80007840012 */
[----:B------:R-:W-:Y:S01]  /*2330*/  IMAD.X R3, RZ, RZ, R4, P2 ;  /* 0x000000ffff037224 */ /* 0x000fe200010e0604 */
[----:B------:R-:W-:Y:S02]  /*2340*/  IADD3 R4, P2, PT, R21, R19, RZ ;  /* 0x0000001315047210 */ /* 0x000fe40007f5e0ff */
[----:B------:R-:W-:Y:S02]  /*2350*/  IADD3.X RZ, P1, PT, R18, R18, RZ, P1, !PT ;  /* 0x0000001212ff7210 */ /* 0x000fe40000f3e4ff */
[C---:B------:R-:W-:Y:S01]  /*2360*/  ISETP.GT.U32.AND P3, PT, R4.reuse, RZ, PT ;  /* 0x000000ff0400720c */ /* 0x040fe20003f64070 */
[----:B------:R-:W-:Y:S01]  /*2370*/  IMAD.X R3, RZ, RZ, R3, P2 ;  /* 0x000000ffff037224 */ /* 0x000fe200010e0603 */
[----:B------:R-:W-:-:S04]  /*2380*/  IADD3.X R19, P2, PT, R4, R4, RZ, P1, !PT ;  /* 0x0000000404137210 */ /* 0x000fc80000f5e4ff */
[C---:B------:R-:W-:Y:S01]  /*2390*/  ISETP.GT.AND.EX P1, PT, R3.reuse, RZ, PT, P3 ;  /* 0x000000ff0300720c */ /* 0x040fe20003f24330 */
[----:B------:R-:W-:-:S03]  /*23a0*/  IMAD.X R16, R3, 0x1, R3, P2 ;  /* 0x0000000103107824 */ /* 0x000fc600010e0603 */
[----:B------:R-:W-:Y:S02]  /*23b0*/  SEL R19, R19, R4, P1 ;  /* 0x0000000413137207 */ /* 0x000fe40000800000 */
[----:B------:R-:W-:Y:S02]  /*23c0*/  SEL R3, R16, R3, P1 ;  /* 0x0000000310037207 */ /* 0x000fe40000800000 */
[----:B------:R-:W-:Y:S02]  /*23d0*/  IADD3 R20, P2, PT, R19, 0x1, RZ ;  /* 0x0000000113147810 */ /* 0x000fe40007f5e0ff */
[----:B------:R-:W-:Y:S02]  /*23e0*/  SEL R4, RZ, 0xffffffff, !P1 ;  /* 0xffffffffff047807 */ /* 0x000fe40004800000 */
[----:B------:R-:W-:Y:S01]  /*23f0*/  LOP3.LUT P1, R5, R5, 0x80000000, RZ, 0xc0, !PT ;  /* 0x8000000005057812 */ /* 0x000fe2000782c0ff */
[----:B------:R-:W-:Y:S02]  /*2400*/  IMAD.X R3, RZ, RZ, R3, P2 ;  /* 0x000000ffff037224 */ /* 0x000fe400010e0603 */
[----:B------:R-:W-:Y:S01]  /*2410*/  IMAD.IADD R4, R4, 0x1, -R17 ;  /* 0x0000000104047824 */ /* 0x000fe200078e0a11 */
[----:B------:R-:W-:-:S02]  /*2420*/  @!P0 LOP3.LUT R5, R5, 0x80000000, RZ, 0x3c, !PT ;  /* 0x8000000005058812 */ /* 0x000fc400078e3cff */
[----:B------:R-:W-:Y:S01]  /*2430*/  SHF.R.U64 R20, R20, 0xa, R3 ;  /* 0x0000000a14147819 */ /* 0x000fe20000001203 */
[----:B------:R-:W-:-:S03]  /*2440*/  IMAD.SHL.U32 R4, R4, 0x100000, RZ ;  /* 0x0010000004047824 */ /* 0x000fc600078e00ff */
[----:B------:R-:W-:-:S03]  /*2450*/  IADD3 R20, P2, PT, R20, 0x1, RZ ;  /* 0x0000000114147810 */ /* 0x000fc60007f5e0ff */
[----:B------:R-:W-:Y:S01]  /*2460*/  @P1 IMAD.MOV R6, RZ, RZ, -R6 ;  /* 0x000000ffff061224 */ /* 0x000fe200078e0a06 */
[----:B------:R-:W-:-:S04]  /*2470*/  LEA.HI.X R3, R3, RZ, RZ, 0x16, P2 ;  /* 0x000000ff03037211 */ /* 0x000fc800010fb4ff */
[--C-:B------:R-:W-:Y:S02]  /*2480*/  SHF.R.U64 R20, R20, 0x1, R3.reuse ;  /* 0x0000000114147819 */ /* 0x100fe40000001203 */
[----:B------:R-:W-:Y:S02]  /*2490*/  SHF.R.U32.HI R3, RZ, 0x1, R3 ;  /* 0x00000001ff037819 */ /* 0x000fe40000011603 */
[----:B------:R-:W-:-:S04]  /*24a0*/  IADD3 R20, P2, P3, RZ, RZ, R20 ;  /* 0x000000ffff147210 */ /* 0x000fc80007b5e014 */
[----:B------:R-:W-:-:S04]  /*24b0*/  IADD3.X R4, PT, PT, R4, 0x3fe00000, R3, P2, P3 ;  /* 0x3fe0000004047810 */ /* 0x000fc800017e6403 */
[----:B------:R-:W-:-:S07]  /*24c0*/  LOP3.LUT R21, R4, R5, RZ, 0xfc, !PT ;  /* 0x0000000504157212 */ /* 0x000fce00078efcff */
.L_x_78:
[----:B------:R-:W-:Y:S02]  /*24d0*/  IMAD.MOV.U32 R4, RZ, RZ, R0 ;  /* 0x000000ffff047224 */ /* 0x000fe400078e0000 */
[----:B------:R-:W-:-:S04]  /*24e0*/  IMAD.MOV.U32 R5, RZ, RZ, 0x0 ;  /* 0x00000000ff057424 */ /* 0x000fc800078e00ff */
[----:B------:R-:W-:Y:S05]  /*24f0*/  RET.REL.NODEC R4 `(_Z16llg_quat_apply_2iPdS_S_S_S_S_S_ddPKddS1_) ;  /* 0xffffffd804c07950 */ /* 0x000fea0003c3ffff */
.L_x_85:
        /* <DEDUP_REMOVED lines=16> */
.L_x_94:


//--------------------- .nv.global.init           --------------------------
	.section	.nv.global.init,"aw",@progbits
	.align	8
.nv.global.init:
	.type		__cudart_i2opi_d,@object
	.size		__cudart_i2opi_d,(.L_0 - __cudart_i2opi_d)
__cudart_i2opi_d:
        /*0000*/ 	.byte	0x08, 0x5d, 0x8d, 0x1f, 0xb1, 0x5f, 0xfb, 0x6b, 0xea, 0x92, 0x52, 0x8a, 0xf7, 0x39, 0x07, 0x3d
        /* <DEDUP_REMOVED lines=8> */
.L_0:


//--------------------- .nv.shared.reserved.0     --------------------------
	.section	.nv.shared.reserved.0,"aw",@nobits
	.weak		__nv_reservedSMEM_offset_0_alias
	.size		__nv_reservedSMEM_offset_0_alias, 0, 64
	.other		__nv_reservedSMEM_offset_0_alias,@"STO_CUDA_RESERVED_SHARED STV_DEFAULT"
__nv_reservedSMEM_offset_0_alias:
	.zero		0
	.zero		64


//--------------------- .nv.constant0._Z16llg_quat_apply_1ILi0EEvidPKdPdS2_S2_S2_S2_S2_S2_S2_S2_S2_S2_S2_S2_S2_ --------------------------
	.section	.nv.constant0._Z16llg_quat_apply_1ILi0EEvidPKdPdS2_S2_S2_S2_S2_S2_S2_S2_S2_S2_S2_S2_S2_,"a",@progbits
	.sectionflags	@""
	.align	4
.nv.constant0._Z16llg_quat_apply_1ILi0EEvidPKdPdS2_S2_S2_S2_S2_S2_S2_S2_S2_S2_S2_S2_S2_:
	.zero		1032


//--------------------- .nv.constant0._Z16llg_quat_apply_1ILi1EEvidPKdPdS2_S2_S2_S2_S2_S2_S2_S2_S2_S2_S2_S2_S2_ --------------------------
	.section	.nv.constant0._Z16llg_quat_apply_1ILi1EEvidPKdPdS2_S2_S2_S2_S2_S2_S2_S2_S2_S2_S2_S2_S2_,"a",@progbits
	.sectionflags	@""
	.align	4
.nv.constant0._Z16llg_quat_apply_1ILi1EEvidPKdPdS2_S2_S2_S2_S2_S2_S2_S2_S2_S2_S2_S2_S2_:
	.zero		1032


//--------------------- .nv.constant0._Z16llg_quat_apply_4iPdS_S_S_S_S_S_ --------------------------
	.section	.nv.constant0._Z16llg_quat_apply_4iPdS_S_S_S_S_S_,"a",@progbits
	.sectionflags	@""
	.align	4
.nv.constant0._Z16llg_quat_apply_4iPdS_S_S_S_S_S_:
	.zero		960


//--------------------- .nv.constant0._Z16llg_quat_apply_3iPdS_S_S_S_S_S_S_S_S_S_S_ --------------------------
	.section	.nv.constant0._Z16llg_quat_apply_3iPdS_S_S_S_S_S_S_S_S_S_S_,"a",@progbits
	.sectionflags	@""
	.align	4
.nv.constant0._Z16llg_quat_apply_3iPdS_S_S_S_S_S_S_S_S_S_S_:
	.zero		1000


//--------------------- .nv.constant0._Z16llg_quat_apply_2iPdS_S_S_S_S_S_ddPKddS1_ --------------------------
	.section	.nv.constant0._Z16llg_quat_apply_2iPdS_S_S_S_S_S_ddPKddS1_,"a",@progbits
	.sectionflags	@""
	.align	4
.nv.constant0._Z16llg_quat_apply_2iPdS_S_S_S_S_S_ddPKddS1_:
	.zero		1000


//--------------------- SYMBOLS --------------------------

	.type		.nv.reservedSmem.offset0,@object
	.size		.nv.reservedSmem.offset0,0x4
